//
// Generated by NVIDIA NVVM Compiler
//
// Compiler Build ID: CL-36424714
// Cuda compilation tools, release 13.0, V13.0.88
// Based on NVVM 20.0.0
//

.version 9.0
.target sm_100
.address_size 64

	// .globl	_Z27cyclid_corr_accum_nlag_fastP6float2S0_mmS0_iPjiiiib
// _ZZ27cyclid_corr_accum_nlag_fastP6float2S0_mmS0_iPjiiiibE3mem has been demoted
// _ZZ26cyclid_corr_accum_all_polsP6float2S0_mmS0_S0_S0_S0_PjiiiiimibE5memxx has been demoted
// _ZZ26cyclid_corr_accum_all_polsP6float2S0_mmS0_S0_S0_S0_PjiiiiimibE5memyy has been demoted
// _ZZ26cyclid_corr_accum_all_polsP6float2S0_mmS0_S0_S0_S0_PjiiiiimibE5memxy has been demoted
// _ZZ26cyclid_corr_accum_all_polsP6float2S0_mmS0_S0_S0_S0_PjiiiiimibE5memyx has been demoted

.visible .entry _Z27cyclid_corr_accum_nlag_fastP6float2S0_mmS0_iPjiiiib(
	.param .u64 .ptr .align 1 _Z27cyclid_corr_accum_nlag_fastP6float2S0_mmS0_iPjiiiib_param_0,
	.param .u64 .ptr .align 1 _Z27cyclid_corr_accum_nlag_fastP6float2S0_mmS0_iPjiiiib_param_1,
	.param .u64 _Z27cyclid_corr_accum_nlag_fastP6float2S0_mmS0_iPjiiiib_param_2,
	.param .u64 _Z27cyclid_corr_accum_nlag_fastP6float2S0_mmS0_iPjiiiib_param_3,
	.param .u64 .ptr .align 1 _Z27cyclid_corr_accum_nlag_fastP6float2S0_mmS0_iPjiiiib_param_4,
	.param .u32 _Z27cyclid_corr_accum_nlag_fastP6float2S0_mmS0_iPjiiiib_param_5,
	.param .u64 .ptr .align 1 _Z27cyclid_corr_accum_nlag_fastP6float2S0_mmS0_iPjiiiib_param_6,
	.param .u32 _Z27cyclid_corr_accum_nlag_fastP6float2S0_mmS0_iPjiiiib_param_7,
	.param .u32 _Z27cyclid_corr_accum_nlag_fastP6float2S0_mmS0_iPjiiiib_param_8,
	.param .u32 _Z27cyclid_corr_accum_nlag_fastP6float2S0_mmS0_iPjiiiib_param_9,
	.param .u32 _Z27cyclid_corr_accum_nlag_fastP6float2S0_mmS0_iPjiiiib_param_10,
	.param .u8 _Z27cyclid_corr_accum_nlag_fastP6float2S0_mmS0_iPjiiiib_param_11
)
{
	.reg .pred 	%p<27>;
	.reg .b32 	%r<74>;
	.reg .b32 	%f<146>;
	.reg .b64 	%rd<41>;
	// demoted variable
	.shared .align 8 .b8 _ZZ27cyclid_corr_accum_nlag_fastP6float2S0_mmS0_iPjiiiibE3mem[8192];
	ld.param.u64 	%rd15, [_Z27cyclid_corr_accum_nlag_fastP6float2S0_mmS0_iPjiiiib_param_0];
	ld.param.u64 	%rd13, [_Z27cyclid_corr_accum_nlag_fastP6float2S0_mmS0_iPjiiiib_param_1];
	ld.param.u64 	%rd14, [_Z27cyclid_corr_accum_nlag_fastP6float2S0_mmS0_iPjiiiib_param_4];
	ld.param.u32 	%r27, [_Z27cyclid_corr_accum_nlag_fastP6float2S0_mmS0_iPjiiiib_param_5];
	ld.param.u64 	%rd16, [_Z27cyclid_corr_accum_nlag_fastP6float2S0_mmS0_iPjiiiib_param_6];
	ld.param.u32 	%r28, [_Z27cyclid_corr_accum_nlag_fastP6float2S0_mmS0_iPjiiiib_param_7];
	ld.param.u32 	%r29, [_Z27cyclid_corr_accum_nlag_fastP6float2S0_mmS0_iPjiiiib_param_8];
	cvta.to.global.u64 	%rd1, %rd15;
	cvta.to.global.u64 	%rd2, %rd16;
	mov.u32 	%r1, %tid.x;
	mov.u32 	%r2, %ctaid.x;
	mul.lo.s32 	%r30, %r1, 251;
	setp.lt.u32 	%p1, %r1, 1021;
	selp.b32 	%r68, %r30, 0, %p1;
	min.u32 	%r31, %r30, 255933;
	add.s32 	%r4, %r31, 251;
	setp.gt.u32 	%p2, %r2, 16639;
	@%p2 bra 	$L__BB0_31;
	setp.gt.u32 	%p3, %r1, 1020;
	setp.le.u32 	%p4, %r4, %r68;
	or.pred  	%p5, %p3, %p4;
	setp.lt.s32 	%p6, %r27, 1;
	mov.f32 	%f122, 0f00000000;
	or.pred  	%p7, %p5, %p6;
	mov.f32 	%f123, %f122;
	@%p7 bra 	$L__BB0_25;
	and.b32  	%r5, %r27, 3;
	and.b32  	%r6, %r27, 2147483644;
	and.b32  	%r7, %r27, 1;
	neg.s32 	%r8, %r6;
	neg.s32 	%r9, %r27;
	add.s32 	%r10, %r2, -3;
	cvta.to.global.u64 	%rd3, %rd13;
	mov.f32 	%f123, 0f00000000;
	mov.f32 	%f122, %f123;
$L__BB0_3:
	setp.lt.u32 	%p8, %r27, 4;
	shl.b32 	%r12, %r68, 1;
	cvt.u64.u32 	%rd4, %r68;
	mul.wide.u32 	%rd17, %r68, 8;
	add.s64 	%rd5, %rd3, %rd17;
	mov.b32 	%r72, 0;
	@%p8 bra 	$L__BB0_14;
	shl.b64 	%rd18, %rd4, 3;
	add.s64 	%rd19, %rd2, %rd18;
	add.s64 	%rd40, %rd19, 8;
	add.s64 	%rd20, %rd1, %rd18;
	add.s64 	%rd39, %rd20, 16;
	mov.u32 	%r69, %r10;
	mov.u32 	%r70, %r8;
$L__BB0_5:
	.pragma "nounroll";
	ld.global.u32 	%r35, [%rd40+-8];
	mad.lo.s32 	%r36, %r35, %r29, %r28;
	mad.lo.s32 	%r37, %r9, %r36, %r69;
	setp.ne.s32 	%p9, %r37, -3;
	@%p9 bra 	$L__BB0_7;
	ld.global.v2.f32 	{%f46, %f47}, [%rd5];
	ld.global.v2.f32 	{%f48, %f49}, [%rd39+-16];
	mul.f32 	%f50, %f47, %f49;
	fma.rn.f32 	%f51, %f46, %f48, %f50;
	mul.f32 	%f52, %f46, %f49;
	mul.f32 	%f53, %f47, %f48;
	sub.f32 	%f54, %f52, %f53;
	add.f32 	%f123, %f123, %f51;
	sub.f32 	%f122, %f122, %f54;
$L__BB0_7:
	ld.global.u32 	%r38, [%rd40+-4];
	mad.lo.s32 	%r39, %r38, %r29, %r28;
	mad.lo.s32 	%r40, %r9, %r39, %r69;
	setp.ne.s32 	%p10, %r40, -2;
	@%p10 bra 	$L__BB0_9;
	ld.global.v2.f32 	{%f55, %f56}, [%rd5];
	ld.global.v2.f32 	{%f57, %f58}, [%rd39+-8];
	mul.f32 	%f59, %f56, %f58;
	fma.rn.f32 	%f60, %f55, %f57, %f59;
	mul.f32 	%f61, %f55, %f58;
	mul.f32 	%f62, %f56, %f57;
	sub.f32 	%f63, %f61, %f62;
	add.f32 	%f123, %f123, %f60;
	sub.f32 	%f122, %f122, %f63;
$L__BB0_9:
	ld.global.u32 	%r41, [%rd40];
	mad.lo.s32 	%r42, %r41, %r29, %r28;
	mad.lo.s32 	%r43, %r9, %r42, %r69;
	setp.ne.s32 	%p11, %r43, -1;
	@%p11 bra 	$L__BB0_11;
	ld.global.v2.f32 	{%f64, %f65}, [%rd5];
	ld.global.v2.f32 	{%f66, %f67}, [%rd39];
	mul.f32 	%f68, %f65, %f67;
	fma.rn.f32 	%f69, %f64, %f66, %f68;
	mul.f32 	%f70, %f64, %f67;
	mul.f32 	%f71, %f65, %f66;
	sub.f32 	%f72, %f70, %f71;
	add.f32 	%f123, %f123, %f69;
	sub.f32 	%f122, %f122, %f72;
$L__BB0_11:
	ld.global.u32 	%r44, [%rd40+4];
	mad.lo.s32 	%r45, %r44, %r29, %r28;
	mad.lo.s32 	%r46, %r9, %r45, %r69;
	setp.ne.s32 	%p12, %r46, 0;
	@%p12 bra 	$L__BB0_13;
	ld.global.v2.f32 	{%f73, %f74}, [%rd5];
	ld.global.v2.f32 	{%f75, %f76}, [%rd39+8];
	mul.f32 	%f77, %f74, %f76;
	fma.rn.f32 	%f78, %f73, %f75, %f77;
	mul.f32 	%f79, %f73, %f76;
	mul.f32 	%f80, %f74, %f75;
	sub.f32 	%f81, %f79, %f80;
	add.f32 	%f123, %f123, %f78;
	sub.f32 	%f122, %f122, %f81;
$L__BB0_13:
	add.s32 	%r70, %r70, 4;
	add.s32 	%r69, %r69, -4;
	add.s64 	%rd40, %rd40, 16;
	add.s64 	%rd39, %rd39, 32;
	setp.ne.s32 	%p13, %r70, 0;
	mov.u32 	%r72, %r6;
	@%p13 bra 	$L__BB0_5;
$L__BB0_14:
	setp.eq.s32 	%p14, %r5, 0;
	@%p14 bra 	$L__BB0_24;
	setp.eq.s32 	%p15, %r5, 1;
	@%p15 bra 	$L__BB0_21;
	add.s32 	%r18, %r12, %r72;
	mul.wide.u32 	%rd21, %r18, 4;
	add.s64 	%rd22, %rd2, %rd21;
	ld.global.u32 	%r47, [%rd22];
	mad.lo.s32 	%r48, %r47, %r29, %r28;
	mad.lo.s32 	%r49, %r48, %r27, %r72;
	setp.ne.s32 	%p16, %r49, %r2;
	@%p16 bra 	$L__BB0_18;
	cvt.u32.u64 	%r50, %rd4;
	sub.s32 	%r51, %r18, %r50;
	ld.global.v2.f32 	{%f83, %f84}, [%rd5];
	mul.wide.u32 	%rd23, %r51, 8;
	add.s64 	%rd24, %rd1, %rd23;
	ld.global.v2.f32 	{%f85, %f86}, [%rd24];
	mul.f32 	%f87, %f84, %f86;
	fma.rn.f32 	%f88, %f83, %f85, %f87;
	mul.f32 	%f89, %f83, %f86;
	mul.f32 	%f90, %f84, %f85;
	sub.f32 	%f91, %f89, %f90;
	add.f32 	%f123, %f123, %f88;
	sub.f32 	%f122, %f122, %f91;
$L__BB0_18:
	cvt.u64.u32 	%rd25, %r12;
	cvt.u64.u32 	%rd12, %r72;
	add.s64 	%rd26, %rd25, %rd12;
	shl.b64 	%rd27, %rd26, 2;
	add.s64 	%rd28, %rd2, %rd27;
	ld.global.u32 	%r52, [%rd28+4];
	mad.lo.s32 	%r53, %r52, %r29, %r28;
	mad.lo.s32 	%r54, %r53, %r27, %r72;
	add.s32 	%r55, %r54, 1;
	setp.ne.s32 	%p17, %r55, %r2;
	@%p17 bra 	$L__BB0_20;
	ld.global.v2.f32 	{%f92, %f93}, [%rd5];
	add.s64 	%rd29, %rd12, %rd4;
	shl.b64 	%rd30, %rd29, 3;
	add.s64 	%rd31, %rd1, %rd30;
	ld.global.v2.f32 	{%f94, %f95}, [%rd31+8];
	mul.f32 	%f96, %f93, %f95;
	fma.rn.f32 	%f97, %f92, %f94, %f96;
	mul.f32 	%f98, %f92, %f95;
	mul.f32 	%f99, %f93, %f94;
	sub.f32 	%f100, %f98, %f99;
	add.f32 	%f123, %f123, %f97;
	sub.f32 	%f122, %f122, %f100;
$L__BB0_20:
	add.s32 	%r72, %r72, 2;
$L__BB0_21:
	setp.eq.s32 	%p18, %r7, 0;
	@%p18 bra 	$L__BB0_24;
	add.s32 	%r21, %r12, %r72;
	mul.wide.u32 	%rd32, %r21, 4;
	add.s64 	%rd33, %rd2, %rd32;
	ld.global.u32 	%r56, [%rd33];
	mad.lo.s32 	%r57, %r56, %r29, %r28;
	mad.lo.s32 	%r58, %r57, %r27, %r72;
	setp.ne.s32 	%p19, %r58, %r2;
	@%p19 bra 	$L__BB0_24;
	cvt.u32.u64 	%r59, %rd4;
	sub.s32 	%r60, %r21, %r59;
	ld.global.v2.f32 	{%f101, %f102}, [%rd5];
	mul.wide.u32 	%rd34, %r60, 8;
	add.s64 	%rd35, %rd1, %rd34;
	ld.global.v2.f32 	{%f103, %f104}, [%rd35];
	mul.f32 	%f105, %f102, %f104;
	fma.rn.f32 	%f106, %f101, %f103, %f105;
	mul.f32 	%f107, %f101, %f104;
	mul.f32 	%f108, %f102, %f103;
	sub.f32 	%f109, %f107, %f108;
	add.f32 	%f123, %f123, %f106;
	sub.f32 	%f122, %f122, %f109;
$L__BB0_24:
	cvt.u32.u64 	%r61, %rd4;
	add.s32 	%r68, %r61, 1;
	setp.gt.u32 	%p20, %r4, %r68;
	@%p20 bra 	$L__BB0_3;
$L__BB0_25:
	shl.b32 	%r62, %r1, 3;
	mov.u32 	%r63, _ZZ27cyclid_corr_accum_nlag_fastP6float2S0_mmS0_iPjiiiibE3mem;
	add.s32 	%r23, %r63, %r62;
	st.shared.v2.f32 	[%r23], {%f123, %f122};
	bar.sync 	0;
	mov.u32 	%r73, %ntid.x;
	setp.lt.u32 	%p21, %r73, 2;
	@%p21 bra 	$L__BB0_29;
$L__BB0_26:
	shr.u32 	%r26, %r73, 1;
	bar.sync 	0;
	setp.ge.u32 	%p22, %r1, %r26;
	add.s32 	%r65, %r26, %r1;
	setp.gt.u32 	%p23, %r65, 1023;
	or.pred  	%p24, %p22, %p23;
	@%p24 bra 	$L__BB0_28;
	shl.b32 	%r66, %r26, 3;
	add.s32 	%r67, %r23, %r66;
	ld.shared.v2.f32 	{%f110, %f111}, [%r67];
	ld.shared.v2.f32 	{%f112, %f113}, [%r23];
	add.f32 	%f114, %f110, %f112;
	add.f32 	%f115, %f111, %f113;
	st.shared.v2.f32 	[%r23], {%f114, %f115};
$L__BB0_28:
	setp.gt.u32 	%p25, %r73, 3;
	mov.u32 	%r73, %r26;
	@%p25 bra 	$L__BB0_26;
$L__BB0_29:
	bar.sync 	0;
	setp.ne.s32 	%p26, %r1, 0;
	@%p26 bra 	$L__BB0_31;
	ld.shared.v2.f32 	{%f116, %f117}, [_ZZ27cyclid_corr_accum_nlag_fastP6float2S0_mmS0_iPjiiiibE3mem];
	cvta.to.global.u64 	%rd36, %rd14;
	mul.wide.u32 	%rd37, %r2, 8;
	add.s64 	%rd38, %rd36, %rd37;
	st.global.v2.f32 	[%rd38], {%f116, %f117};
$L__BB0_31:
	ret;

}
	// .globl	_Z26cyclid_corr_accum_all_polsP6float2S0_mmS0_S0_S0_S0_Pjiiiiimib
.visible .entry _Z26cyclid_corr_accum_all_polsP6float2S0_mmS0_S0_S0_S0_Pjiiiiimib(
	.param .u64 .ptr .align 1 _Z26cyclid_corr_accum_all_polsP6float2S0_mmS0_S0_S0_S0_Pjiiiiimib_param_0,
	.param .u64 .ptr .align 1 _Z26cyclid_corr_accum_all_polsP6float2S0_mmS0_S0_S0_S0_Pjiiiiimib_param_1,
	.param .u64 _Z26cyclid_corr_accum_all_polsP6float2S0_mmS0_S0_S0_S0_Pjiiiiimib_param_2,
	.param .u64 _Z26cyclid_corr_accum_all_polsP6float2S0_mmS0_S0_S0_S0_Pjiiiiimib_param_3,
	.param .u64 .ptr .align 1 _Z26cyclid_corr_accum_all_polsP6float2S0_mmS0_S0_S0_S0_Pjiiiiimib_param_4,
	.param .u64 .ptr .align 1 _Z26cyclid_corr_accum_all_polsP6float2S0_mmS0_S0_S0_S0_Pjiiiiimib_param_5,
	.param .u64 .ptr .align 1 _Z26cyclid_corr_accum_all_polsP6float2S0_mmS0_S0_S0_S0_Pjiiiiimib_param_6,
	.param .u64 .ptr .align 1 _Z26cyclid_corr_accum_all_polsP6float2S0_mmS0_S0_S0_S0_Pjiiiiimib_param_7,
	.param .u64 .ptr .align 1 _Z26cyclid_corr_accum_all_polsP6float2S0_mmS0_S0_S0_S0_Pjiiiiimib_param_8,
	.param .u32 _Z26cyclid_corr_accum_all_polsP6float2S0_mmS0_S0_S0_S0_Pjiiiiimib_param_9,
	.param .u32 _Z26cyclid_corr_accum_all_polsP6float2S0_mmS0_S0_S0_S0_Pjiiiiimib_param_10,
	.param .u32 _Z26cyclid_corr_accum_all_polsP6float2S0_mmS0_S0_S0_S0_Pjiiiiimib_param_11,
	.param .u32 _Z26cyclid_corr_accum_all_polsP6float2S0_mmS0_S0_S0_S0_Pjiiiiimib_param_12,
	.param .u32 _Z26cyclid_corr_accum_all_polsP6float2S0_mmS0_S0_S0_S0_Pjiiiiimib_param_13,
	.param .u64 _Z26cyclid_corr_accum_all_polsP6float2S0_mmS0_S0_S0_S0_Pjiiiiimib_param_14,
	.param .u32 _Z26cyclid_corr_accum_all_polsP6float2S0_mmS0_S0_S0_S0_Pjiiiiimib_param_15,
	.param .u8 _Z26cyclid_corr_accum_all_polsP6float2S0_mmS0_S0_S0_S0_Pjiiiiimib_param_16
)
{
	.reg .pred 	%p<14>;
	.reg .b32 	%r<53>;
	.reg .b32 	%f<119>;
	.reg .b64 	%rd<38>;
	// demoted variable
	.shared .align 8 .b8 _ZZ26cyclid_corr_accum_all_polsP6float2S0_mmS0_S0_S0_S0_PjiiiiimibE5memxx[8192];
	// demoted variable
	.shared .align 8 .b8 _ZZ26cyclid_corr_accum_all_polsP6float2S0_mmS0_S0_S0_S0_PjiiiiimibE5memyy[8192];
	// demoted variable
	.shared .align 8 .b8 _ZZ26cyclid_corr_accum_all_polsP6float2S0_mmS0_S0_S0_S0_PjiiiiimibE5memxy[8192];
	// demoted variable
	.shared .align 8 .b8 _ZZ26cyclid_corr_accum_all_polsP6float2S0_mmS0_S0_S0_S0_PjiiiiimibE5memyx[8192];
	ld.param.u64 	%rd15, [_Z26cyclid_corr_accum_all_polsP6float2S0_mmS0_S0_S0_S0_Pjiiiiimib_param_0];
	ld.param.u64 	%rd16, [_Z26cyclid_corr_accum_all_polsP6float2S0_mmS0_S0_S0_S0_Pjiiiiimib_param_1];
	ld.param.u64 	%rd14, [_Z26cyclid_corr_accum_all_polsP6float2S0_mmS0_S0_S0_S0_Pjiiiiimib_param_8];
	ld.param.u32 	%r21, [_Z26cyclid_corr_accum_all_polsP6float2S0_mmS0_S0_S0_S0_Pjiiiiimib_param_10];
	ld.param.u32 	%r22, [_Z26cyclid_corr_accum_all_polsP6float2S0_mmS0_S0_S0_S0_Pjiiiiimib_param_11];
	ld.param.u32 	%r23, [_Z26cyclid_corr_accum_all_polsP6float2S0_mmS0_S0_S0_S0_Pjiiiiimib_param_13];
	cvta.to.global.u64 	%rd1, %rd16;
	cvta.to.global.u64 	%rd2, %rd15;
	mov.u32 	%r1, %tid.x;
	mov.u32 	%r2, %ctaid.x;
	mul.lo.s32 	%r24, %r1, 251;
	setp.lt.u32 	%p1, %r1, 1021;
	selp.b32 	%r51, %r24, 0, %p1;
	min.u32 	%r25, %r24, 255933;
	add.s32 	%r4, %r25, 251;
	setp.gt.u32 	%p2, %r2, 16639;
	@%p2 bra 	$L__BB1_12;
	setp.gt.u32 	%p3, %r1, 1020;
	setp.le.u32 	%p4, %r4, %r51;
	mov.f32 	%f103, 0f00000000;
	or.pred  	%p5, %p3, %p4;
	mov.f32 	%f104, %f103;
	mov.f32 	%f105, %f103;
	mov.f32 	%f106, %f103;
	mov.f32 	%f107, %f103;
	mov.f32 	%f108, %f103;
	mov.f32 	%f109, %f103;
	mov.f32 	%f110, %f103;
	@%p5 bra 	$L__BB1_6;
	add.s32 	%r28, %r51, %r2;
	mul.hi.u32 	%r29, %r2, 2114445439;
	shr.u32 	%r30, %r29, 5;
	mul.lo.s32 	%r31, %r30, 65;
	sub.s32 	%r50, %r28, %r31;
	mul.wide.u32 	%rd17, %r51, 8;
	add.s64 	%rd37, %rd1, %rd17;
	add.s64 	%rd36, %rd2, %rd17;
	shl.b32 	%r32, %r51, 1;
	add.s32 	%r33, %r2, %r32;
	sub.s32 	%r49, %r33, %r31;
	sub.s32 	%r7, %r2, %r31;
	cvta.to.global.u64 	%rd5, %rd14;
	mov.f32 	%f110, 0f00000000;
	mov.f32 	%f109, %f110;
	mov.f32 	%f108, %f110;
	mov.f32 	%f107, %f110;
	mov.f32 	%f106, %f110;
	mov.f32 	%f105, %f110;
	mov.f32 	%f104, %f110;
	mov.f32 	%f103, %f110;
$L__BB1_3:
	mul.wide.u32 	%rd18, %r49, 4;
	add.s64 	%rd19, %rd5, %rd18;
	ld.global.u32 	%r34, [%rd19];
	mad.lo.s32 	%r35, %r34, %r21, %r23;
	mad.lo.s32 	%r36, %r35, %r22, %r7;
	setp.ne.s32 	%p6, %r36, %r2;
	@%p6 bra 	$L__BB1_5;
	ld.global.v2.f32 	{%f35, %f36}, [%rd36];
	mul.wide.u32 	%rd20, %r50, 8;
	add.s64 	%rd21, %rd2, %rd20;
	ld.global.v2.f32 	{%f37, %f38}, [%rd21];
	ld.global.v2.f32 	{%f39, %f40}, [%rd37];
	add.s64 	%rd22, %rd1, %rd20;
	ld.global.v2.f32 	{%f41, %f42}, [%rd22];
	mul.f32 	%f43, %f36, %f38;
	fma.rn.f32 	%f44, %f35, %f37, %f43;
	mul.f32 	%f45, %f35, %f38;
	mul.f32 	%f46, %f36, %f37;
	sub.f32 	%f47, %f45, %f46;
	add.f32 	%f104, %f104, %f44;
	sub.f32 	%f103, %f103, %f47;
	mul.f32 	%f48, %f40, %f42;
	fma.rn.f32 	%f49, %f39, %f41, %f48;
	mul.f32 	%f50, %f39, %f42;
	mul.f32 	%f51, %f40, %f41;
	sub.f32 	%f52, %f50, %f51;
	add.f32 	%f106, %f106, %f49;
	sub.f32 	%f105, %f105, %f52;
	mul.f32 	%f53, %f38, %f40;
	fma.rn.f32 	%f54, %f37, %f39, %f53;
	mul.f32 	%f55, %f38, %f39;
	mul.f32 	%f56, %f37, %f40;
	sub.f32 	%f57, %f55, %f56;
	add.f32 	%f108, %f108, %f54;
	sub.f32 	%f107, %f107, %f57;
	mul.f32 	%f58, %f36, %f42;
	fma.rn.f32 	%f59, %f35, %f41, %f58;
	mul.f32 	%f60, %f35, %f42;
	mul.f32 	%f61, %f36, %f41;
	sub.f32 	%f62, %f60, %f61;
	add.f32 	%f110, %f110, %f59;
	sub.f32 	%f109, %f109, %f62;
$L__BB1_5:
	add.s32 	%r51, %r51, 1;
	add.s32 	%r50, %r50, 1;
	add.s64 	%rd37, %rd37, 8;
	add.s64 	%rd36, %rd36, 8;
	add.s32 	%r49, %r49, 2;
	setp.gt.u32 	%p7, %r4, %r51;
	@%p7 bra 	$L__BB1_3;
$L__BB1_6:
	shl.b32 	%r37, %r1, 3;
	mov.u32 	%r38, _ZZ26cyclid_corr_accum_all_polsP6float2S0_mmS0_S0_S0_S0_PjiiiiimibE5memxx;
	add.s32 	%r14, %r38, %r37;
	st.shared.v2.f32 	[%r14], {%f104, %f103};
	mov.u32 	%r39, _ZZ26cyclid_corr_accum_all_polsP6float2S0_mmS0_S0_S0_S0_PjiiiiimibE5memyy;
	add.s32 	%r15, %r39, %r37;
	st.shared.v2.f32 	[%r15], {%f106, %f105};
	mov.u32 	%r40, _ZZ26cyclid_corr_accum_all_polsP6float2S0_mmS0_S0_S0_S0_PjiiiiimibE5memxy;
	add.s32 	%r16, %r40, %r37;
	st.shared.v2.f32 	[%r16], {%f108, %f107};
	mov.u32 	%r41, _ZZ26cyclid_corr_accum_all_polsP6float2S0_mmS0_S0_S0_S0_PjiiiiimibE5memyx;
	add.s32 	%r17, %r41, %r37;
	st.shared.v2.f32 	[%r17], {%f110, %f109};
	bar.sync 	0;
	mov.u32 	%r52, %ntid.x;
	setp.lt.u32 	%p8, %r52, 2;
	@%p8 bra 	$L__BB1_10;
$L__BB1_7:
	shr.u32 	%r20, %r52, 1;
	bar.sync 	0;
	setp.ge.u32 	%p9, %r1, %r20;
	add.s32 	%r43, %r20, %r1;
	setp.gt.u32 	%p10, %r43, 1023;
	or.pred  	%p11, %p9, %p10;
	@%p11 bra 	$L__BB1_9;
	shl.b32 	%r44, %r20, 3;
	add.s32 	%r45, %r14, %r44;
	ld.shared.v2.f32 	{%f63, %f64}, [%r45];
	ld.shared.v2.f32 	{%f65, %f66}, [%r14];
	add.f32 	%f67, %f63, %f65;
	add.f32 	%f68, %f64, %f66;
	st.shared.v2.f32 	[%r14], {%f67, %f68};
	add.s32 	%r46, %r15, %r44;
	ld.shared.v2.f32 	{%f69, %f70}, [%r46];
	ld.shared.v2.f32 	{%f71, %f72}, [%r15];
	add.f32 	%f73, %f69, %f71;
	add.f32 	%f74, %f70, %f72;
	st.shared.v2.f32 	[%r15], {%f73, %f74};
	add.s32 	%r47, %r16, %r44;
	ld.shared.v2.f32 	{%f75, %f76}, [%r47];
	ld.shared.v2.f32 	{%f77, %f78}, [%r16];
	add.f32 	%f79, %f75, %f77;
	add.f32 	%f80, %f76, %f78;
	st.shared.v2.f32 	[%r16], {%f79, %f80};
	add.s32 	%r48, %r17, %r44;
	ld.shared.v2.f32 	{%f81, %f82}, [%r48];
	ld.shared.v2.f32 	{%f83, %f84}, [%r17];
	add.f32 	%f85, %f81, %f83;
	add.f32 	%f86, %f82, %f84;
	st.shared.v2.f32 	[%r17], {%f85, %f86};
$L__BB1_9:
	setp.gt.u32 	%p12, %r52, 3;
	mov.u32 	%r52, %r20;
	@%p12 bra 	$L__BB1_7;
$L__BB1_10:
	bar.sync 	0;
	setp.ne.s32 	%p13, %r1, 0;
	@%p13 bra 	$L__BB1_12;
	ld.param.u64 	%rd35, [_Z26cyclid_corr_accum_all_polsP6float2S0_mmS0_S0_S0_S0_Pjiiiiimib_param_7];
	ld.param.u64 	%rd34, [_Z26cyclid_corr_accum_all_polsP6float2S0_mmS0_S0_S0_S0_Pjiiiiimib_param_6];
	ld.param.u64 	%rd33, [_Z26cyclid_corr_accum_all_polsP6float2S0_mmS0_S0_S0_S0_Pjiiiiimib_param_5];
	ld.param.u64 	%rd32, [_Z26cyclid_corr_accum_all_polsP6float2S0_mmS0_S0_S0_S0_Pjiiiiimib_param_4];
	ld.shared.v2.f32 	{%f87, %f88}, [_ZZ26cyclid_corr_accum_all_polsP6float2S0_mmS0_S0_S0_S0_PjiiiiimibE5memxx];
	cvta.to.global.u64 	%rd23, %rd32;
	mul.wide.u32 	%rd24, %r2, 8;
	add.s64 	%rd25, %rd23, %rd24;
	st.global.v2.f32 	[%rd25], {%f87, %f88};
	ld.shared.v2.f32 	{%f89, %f90}, [_ZZ26cyclid_corr_accum_all_polsP6float2S0_mmS0_S0_S0_S0_PjiiiiimibE5memyy];
	cvta.to.global.u64 	%rd26, %rd33;
	add.s64 	%rd27, %rd26, %rd24;
	st.global.v2.f32 	[%rd27], {%f89, %f90};
	ld.shared.v2.f32 	{%f91, %f92}, [_ZZ26cyclid_corr_accum_all_polsP6float2S0_mmS0_S0_S0_S0_PjiiiiimibE5memxy];
	cvta.to.global.u64 	%rd28, %rd34;
	add.s64 	%rd29, %rd28, %rd24;
	st.global.v2.f32 	[%rd29], {%f91, %f92};
	ld.shared.v2.f32 	{%f93, %f94}, [_ZZ26cyclid_corr_accum_all_polsP6float2S0_mmS0_S0_S0_S0_PjiiiiimibE5memyx];
	cvta.to.global.u64 	%rd30, %rd35;
	add.s64 	%rd31, %rd30, %rd24;
	st.global.v2.f32 	[%rd31], {%f93, %f94};
$L__BB1_12:
	ret;

}


// ===== COMPILED SASS (sm_100) =====

	.target	sm_100

	.elftype	@"ET_EXEC"


//--------------------- .note.nv.tkinfo           --------------------------
	.section	.note.nv.tkinfo,"",@"SHT_NOTE"
	.sectionflags	@"SHF_NOTE_NV_TKINFO"
	.tkinfo
        /*0018*/ 	.word	0x00000002
        /*0030*/ 	.string	""
        /*0030*/ 	.string	"ptxas"
        /*0030*/ 	.string	"Cuda compilation tools, release 13.0, V13.0.88"
        /*0030*/ 	.string	"Build cuda_13.0.r13.0/compiler.36424714_0"
        /*0030*/ 	.string	"-arch sm_100 -m 64 "



//--------------------- .note.nv.cuinfo           --------------------------
	.section	.note.nv.cuinfo,"",@"SHT_NOTE"
	.sectionflags	@"SHF_NOTE_NV_CUINFO"
        /*0018*/ 	.short	0x0002
        /*001a*/ 	.short	0x0064
        /*001c*/ 	.short	0x0082
	.zero		2


//--------------------- .nv.info                  --------------------------
	.section	.nv.info,"",@"SHT_CUDA_INFO"
	.align	4


	//----- nvinfo : EIATTR_REGCOUNT
	.align		4
        /*0000*/ 	.byte	0x04, 0x2f
        /*0002*/ 	.short	(.L_1 - .L_0)
	.align		4
.L_0:
        /*0004*/ 	.word	index@(_Z27cyclid_corr_accum_nlag_fastP6float2S0_mmS0_iPjiiiib)
        /*0008*/ 	.word	0x00000020


	//----- nvinfo : EIATTR_FRAME_SIZE
	.align		4
.L_1:
        /*000c*/ 	.byte	0x04, 0x11
        /*000e*/ 	.short	(.L_3 - .L_2)
	.align		4
.L_2:
        /*0010*/ 	.word	index@(_Z27cyclid_corr_accum_nlag_fastP6float2S0_mmS0_iPjiiiib)
        /*0014*/ 	.word	0x00000000


	//----- nvinfo : EIATTR_REGCOUNT
	.align		4
.L_3:
        /*0018*/ 	.byte	0x04, 0x2f
        /*001a*/ 	.short	(.L_5 - .L_4)
	.align		4
.L_4:
        /*001c*/ 	.word	index@(_Z26cyclid_corr_accum_all_polsP6float2S0_mmS0_S0_S0_S0_Pjiiiiimib)
        /*0020*/ 	.word	0x00000026


	//----- nvinfo : EIATTR_FRAME_SIZE
	.align		4
.L_5:
        /*0024*/ 	.byte	0x04, 0x11
        /*0026*/ 	.short	(.L_7 - .L_6)
	.align		4
.L_6:
        /*0028*/ 	.word	index@(_Z26cyclid_corr_accum_all_polsP6float2S0_mmS0_S0_S0_S0_Pjiiiiimib)
        /*002c*/ 	.word	0x00000000


	//----- nvinfo : EIATTR_MIN_STACK_SIZE
	.align		4
.L_7:
        /*0030*/ 	.byte	0x04, 0x12
        /*0032*/ 	.short	(.L_9 - .L_8)
	.align		4
.L_8:
        /*0034*/ 	.word	index@(_Z26cyclid_corr_accum_all_polsP6float2S0_mmS0_S0_S0_S0_Pjiiiiimib)
        /*0038*/ 	.word	0x00000000


	//----- nvinfo : EIATTR_MIN_STACK_SIZE
	.align		4
.L_9:
        /*003c*/ 	.byte	0x04, 0x12
        /*003e*/ 	.short	(.L_11 - .L_10)
	.align		4
.L_10:
        /*0040*/ 	.word	index@(_Z27cyclid_corr_accum_nlag_fastP6float2S0_mmS0_iPjiiiib)
        /*0044*/ 	.word	0x00000000
.L_11:


//--------------------- .nv.compat                --------------------------
	.section	.nv.compat,"",@"SHT_CUDA_COMPAT_INFO"
	.align	4
        /*0000*/ 	.byte	0x02, 0x09, 0x00, 0x00, 0x02, 0x02, 0x01, 0x00, 0x02, 0x05, 0x05, 0x00, 0x03, 0x07, 0x01, 0x01
        /*0010*/ 	.byte	0x02, 0x03, 0x00, 0x00, 0x02, 0x06, 0x01, 0x00, 0x04, 0x0b, 0x08, 0x00, 0x09, 0x00, 0x00, 0x00
        /*0020*/ 	.byte	0x00, 0x00, 0x00, 0x00


//--------------------- .nv.info._Z26cyclid_corr_accum_all_polsP6float2S0_mmS0_S0_S0_S0_Pjiiiiimib --------------------------
	.section	.nv.info._Z26cyclid_corr_accum_all_polsP6float2S0_mmS0_S0_S0_S0_Pjiiiiimib,"",@"SHT_CUDA_INFO"
	.sectionflags	@""
	.align	4


	//----- nvinfo : EIATTR_CUDA_API_VERSION
	.align		4
        /*0000*/ 	.byte	0x04, 0x37
        /*0002*/ 	.short	(.L_13 - .L_12)
.L_12:
        /*0004*/ 	.word	0x00000082


	//----- nvinfo : EIATTR_KPARAM_INFO
	.align		4
.L_13:
        /*0008*/ 	.byte	0x04, 0x17
        /*000a*/ 	.short	(.L_15 - .L_14)
.L_14:
        /*000c*/ 	.word	0x00000000
        /*0010*/ 	.short	0x0010
        /*0012*/ 	.short	0x006c
        /*0014*/ 	.byte	0x00, 0xf0, 0x05, 0x00


	//----- nvinfo : EIATTR_KPARAM_INFO
	.align		4
.L_15:
        /*0018*/ 	.byte	0x04, 0x17
        /*001a*/ 	.short	(.L_17 - .L_16)
.L_16:
        /*001c*/ 	.word	0x00000000
        /*0020*/ 	.short	0x000f
        /*0022*/ 	.short	0x0068
        /*0024*/ 	.byte	0x00, 0xf0, 0x11, 0x00


	//----- nvinfo : EIATTR_KPARAM_INFO
	.align		4
.L_17:
        /*0028*/ 	.byte	0x04, 0x17
        /*002a*/ 	.short	(.L_19 - .L_18)
.L_18:
        /*002c*/ 	.word	0x00000000
        /*0030*/ 	.short	0x000e
        /*0032*/ 	.short	0x0060
        /*0034*/ 	.byte	0x00, 0xf0, 0x21, 0x00


	//----- nvinfo : EIATTR_KPARAM_INFO
	.align		4
.L_19:
        /*0038*/ 	.byte	0x04, 0x17
        /*003a*/ 	.short	(.L_21 - .L_20)
.L_20:
        /*003c*/ 	.word	0x00000000
        /*0040*/ 	.short	0x000d
        /*0042*/ 	.short	0x0058
        /*0044*/ 	.byte	0x00, 0xf0, 0x11, 0x00


	//----- nvinfo : EIATTR_KPARAM_INFO
	.align		4
.L_21:
        /*0048*/ 	.byte	0x04, 0x17
        /*004a*/ 	.short	(.L_23 - .L_22)
.L_22:
        /*004c*/ 	.word	0x00000000
        /*0050*/ 	.short	0x000c
        /*0052*/ 	.short	0x0054
        /*0054*/ 	.byte	0x00, 0xf0, 0x11, 0x00


	//----- nvinfo : EIATTR_KPARAM_INFO
	.align		4
.L_23:
        /*0058*/ 	.byte	0x04, 0x17
        /*005a*/ 	.short	(.L_25 - .L_24)
.L_24:
        /*005c*/ 	.word	0x00000000
        /*0060*/ 	.short	0x000b
        /*0062*/ 	.short	0x0050
        /*0064*/ 	.byte	0x00, 0xf0, 0x11, 0x00


	//----- nvinfo : EIATTR_KPARAM_INFO
	.align		4
.L_25:
        /*0068*/ 	.byte	0x04, 0x17
        /*006a*/ 	.short	(.L_27 - .L_26)
.L_26:
        /*006c*/ 	.word	0x00000000
        /*0070*/ 	.short	0x000a
        /*0072*/ 	.short	0x004c
        /*0074*/ 	.byte	0x00, 0xf0, 0x11, 0x00


	//----- nvinfo : EIATTR_KPARAM_INFO
	.align		4
.L_27:
        /*0078*/ 	.byte	0x04, 0x17
        /*007a*/ 	.short	(.L_29 - .L_28)
.L_28:
        /*007c*/ 	.word	0x00000000
        /*0080*/ 	.short	0x0009
        /*0082*/ 	.short	0x0048
        /*0084*/ 	.byte	0x00, 0xf0, 0x11, 0x00


	//----- nvinfo : EIATTR_KPARAM_INFO
	.align		4
.L_29:
        /*0088*/ 	.byte	0x04, 0x17
        /*008a*/ 	.short	(.L_31 - .L_30)
.L_30:
        /*008c*/ 	.word	0x00000000
        /*0090*/ 	.short	0x0008
        /*0092*/ 	.short	0x0040
        /*0094*/ 	.byte	0x00, 0xf5, 0x21, 0x00


	//----- nvinfo : EIATTR_KPARAM_INFO
	.align		4
.L_31:
        /*0098*/ 	.byte	0x04, 0x17
        /*009a*/ 	.short	(.L_33 - .L_32)
.L_32:
        /*009c*/ 	.word	0x00000000
        /*00a0*/ 	.short	0x0007
        /*00a2*/ 	.short	0x0038
        /*00a4*/ 	.byte	0x00, 0xf5, 0x21, 0x00


	//----- nvinfo : EIATTR_KPARAM_INFO
	.align		4
.L_33:
        /*00a8*/ 	.byte	0x04, 0x17
        /*00aa*/ 	.short	(.L_35 - .L_34)
.L_34:
        /*00ac*/ 	.word	0x00000000
        /*00b0*/ 	.short	0x0006
        /*00b2*/ 	.short	0x0030
        /*00b4*/ 	.byte	0x00, 0xf5, 0x21, 0x00


	//----- nvinfo : EIATTR_KPARAM_INFO
	.align		4
.L_35:
        /*00b8*/ 	.byte	0x04, 0x17
        /*00ba*/ 	.short	(.L_37 - .L_36)
.L_36:
        /*00bc*/ 	.word	0x00000000
        /*00c0*/ 	.short	0x0005
        /*00c2*/ 	.short	0x0028
        /*00c4*/ 	.byte	0x00, 0xf5, 0x21, 0x00


	//----- nvinfo : EIATTR_KPARAM_INFO
	.align		4
.L_37:
        /*00c8*/ 	.byte	0x04, 0x17
        /*00ca*/ 	.short	(.L_39 - .L_38)
.L_38:
        /*00cc*/ 	.word	0x00000000
        /*00d0*/ 	.short	0x0004
        /*00d2*/ 	.short	0x0020
        /*00d4*/ 	.byte	0x00, 0xf5, 0x21, 0x00


	//----- nvinfo : EIATTR_KPARAM_INFO
	.align		4
.L_39:
        /*00d8*/ 	.byte	0x04, 0x17
        /*00da*/ 	.short	(.L_41 - .L_40)
.L_40:
        /*00dc*/ 	.word	0x00000000
        /*00e0*/ 	.short	0x0003
        /*00e2*/ 	.short	0x0018
        /*00e4*/ 	.byte	0x00, 0xf0, 0x21, 0x00


	//----- nvinfo : EIATTR_KPARAM_INFO
	.align		4
.L_41:
        /*00e8*/ 	.byte	0x04, 0x17
        /*00ea*/ 	.short	(.L_43 - .L_42)
.L_42:
        /*00ec*/ 	.word	0x00000000
        /*00f0*/ 	.short	0x0002
        /*00f2*/ 	.short	0x0010
        /*00f4*/ 	.byte	0x00, 0xf0, 0x21, 0x00


	//----- nvinfo : EIATTR_KPARAM_INFO
	.align		4
.L_43:
        /*00f8*/ 	.byte	0x04, 0x17
        /*00fa*/ 	.short	(.L_45 - .L_44)
.L_44:
        /*00fc*/ 	.word	0x00000000
        /*0100*/ 	.short	0x0001
        /*0102*/ 	.short	0x0008
        /*0104*/ 	.byte	0x00, 0xf5, 0x21, 0x00


	//----- nvinfo : EIATTR_KPARAM_INFO
	.align		4
.L_45:
        /*0108*/ 	.byte	0x04, 0x17
        /*010a*/ 	.short	(.L_47 - .L_46)
.L_46:
        /*010c*/ 	.word	0x00000000
        /*0110*/ 	.short	0x0000
        /*0112*/ 	.short	0x0000
        /*0114*/ 	.byte	0x00, 0xf5, 0x21, 0x00


	//----- nvinfo : EIATTR_SPARSE_MMA_MASK
	.align		4
.L_47:
        /*0118*/ 	.byte	0x03, 0x50
        /*011a*/ 	.short	0x0000


	//----- nvinfo : EIATTR_MAXREG_COUNT
	.align		4
        /*011c*/ 	.byte	0x03, 0x1b
        /*011e*/ 	.short	0x00ff


	//----- nvinfo : EIATTR_NUM_BARRIERS
	.align		4
        /*0120*/ 	.byte	0x02, 0x4c
        /*0122*/ 	.byte	0x01
	.zero		1


	//----- nvinfo : EIATTR_MERCURY_ISA_VERSION
	.align		4
        /*0124*/ 	.byte	0x03, 0x5f
        /*0126*/ 	.short	0x0101


	//----- nvinfo : EIATTR_VRC_CTA_INIT_COUNT
	.align		4
        /*0128*/ 	.byte	0x02, 0x4a
	.zero		1
	.zero		1


	//----- nvinfo : EIATTR_EXIT_INSTR_OFFSETS
	.align		4
        /*012c*/ 	.byte	0x04, 0x1c
        /*012e*/ 	.short	(.L_49 - .L_48)


	//   ....[0]....
.L_48:
        /*0130*/ 	.word	0x00000070


	//   ....[1]....
        /*0134*/ 	.word	0x00002070


	//   ....[2]....
        /*0138*/ 	.word	0x000021b0


	//----- nvinfo : EIATTR_CRS_STACK_SIZE
	.align		4
.L_49:
        /*013c*/ 	.byte	0x04, 0x1e
        /*013e*/ 	.short	(.L_51 - .L_50)
.L_50:
        /*0140*/ 	.word	0x00000000


	//----- nvinfo : EIATTR_CBANK_PARAM_SIZE
	.align		4
.L_51:
        /*0144*/ 	.byte	0x03, 0x19
        /*0146*/ 	.short	0x006d


	//----- nvinfo : EIATTR_PARAM_CBANK
	.align		4
        /*0148*/ 	.byte	0x04, 0x0a
        /*014a*/ 	.short	(.L_53 - .L_52)
	.align		4
.L_52:
        /*014c*/ 	.word	index@(.nv.constant0._Z26cyclid_corr_accum_all_polsP6float2S0_mmS0_S0_S0_S0_Pjiiiiimib)
        /*0150*/ 	.short	0x0380
        /*0152*/ 	.short	0x006d


	//----- nvinfo : EIATTR_SW_WAR
	.align		4
.L_53:
        /*0154*/ 	.byte	0x04, 0x36
        /*0156*/ 	.short	(.L_55 - .L_54)
.L_54:
        /*0158*/ 	.word	0x00000008
.L_55:


//--------------------- .nv.info._Z27cyclid_corr_accum_nlag_fastP6float2S0_mmS0_iPjiiiib --------------------------
	.section	.nv.info._Z27cyclid_corr_accum_nlag_fastP6float2S0_mmS0_iPjiiiib,"",@"SHT_CUDA_INFO"
	.sectionflags	@""
	.align	4


	//----- nvinfo : EIATTR_CUDA_API_VERSION
	.align		4
        /*0000*/ 	.byte	0x04, 0x37
        /*0002*/ 	.short	(.L_57 - .L_56)
.L_56:
        /*0004*/ 	.word	0x00000082


	//----- nvinfo : EIATTR_KPARAM_INFO
	.align		4
.L_57:
        /*0008*/ 	.byte	0x04, 0x17
        /*000a*/ 	.short	(.L_59 - .L_58)
.L_58:
        /*000c*/ 	.word	0x00000000
        /*0010*/ 	.short	0x000b
        /*0012*/ 	.short	0x0048
        /*0014*/ 	.byte	0x00, 0xf0, 0x05, 0x00


	//----- nvinfo : EIATTR_KPARAM_INFO
	.align		4
.L_59:
        /*0018*/ 	.byte	0x04, 0x17
        /*001a*/ 	.short	(.L_61 - .L_60)
.L_60:
        /*001c*/ 	.word	0x00000000
        /*0020*/ 	.short	0x000a
        /*0022*/ 	.short	0x0044
        /*0024*/ 	.byte	0x00, 0xf0, 0x11, 0x00


	//----- nvinfo : EIATTR_KPARAM_INFO
	.align		4
.L_61:
        /*0028*/ 	.byte	0x04, 0x17
        /*002a*/ 	.short	(.L_63 - .L_62)
.L_62:
        /*002c*/ 	.word	0x00000000
        /*0030*/ 	.short	0x0009
        /*0032*/ 	.short	0x0040
        /*0034*/ 	.byte	0x00, 0xf0, 0x11, 0x00


	//----- nvinfo : EIATTR_KPARAM_INFO
	.align		4
.L_63:
        /*0038*/ 	.byte	0x04, 0x17
        /*003a*/ 	.short	(.L_65 - .L_64)
.L_64:
        /*003c*/ 	.word	0x00000000
        /*0040*/ 	.short	0x0008
        /*0042*/ 	.short	0x003c
        /*0044*/ 	.byte	0x00, 0xf0, 0x11, 0x00


	//----- nvinfo : EIATTR_KPARAM_INFO
	.align		4
.L_65:
        /*0048*/ 	.byte	0x04, 0x17
        /*004a*/ 	.short	(.L_67 - .L_66)
.L_66:
        /*004c*/ 	.word	0x00000000
        /*0050*/ 	.short	0x0007
        /*0052*/ 	.short	0x0038
        /*0054*/ 	.byte	0x00, 0xf0, 0x11, 0x00


	//----- nvinfo : EIATTR_KPARAM_INFO
	.align		4
.L_67:
        /*0058*/ 	.byte	0x04, 0x17
        /*005a*/ 	.short	(.L_69 - .L_68)
.L_68:
        /*005c*/ 	.word	0x00000000
        /*0060*/ 	.short	0x0006
        /*0062*/ 	.short	0x0030
        /*0064*/ 	.byte	0x00, 0xf5, 0x21, 0x00


	//----- nvinfo : EIATTR_KPARAM_INFO
	.align		4
.L_69:
        /*0068*/ 	.byte	0x04, 0x17
        /*006a*/ 	.short	(.L_71 - .L_70)
.L_70:
        /*006c*/ 	.word	0x00000000
        /*0070*/ 	.short	0x0005
        /*0072*/ 	.short	0x0028
        /*0074*/ 	.byte	0x00, 0xf0, 0x11, 0x00


	//----- nvinfo : EIATTR_KPARAM_INFO
	.align		4
.L_71:
        /*0078*/ 	.byte	0x04, 0x17
        /*007a*/ 	.short	(.L_73 - .L_72)
.L_72:
        /*007c*/ 	.word	0x00000000
        /*0080*/ 	.short	0x0004
        /*0082*/ 	.short	0x0020
        /*0084*/ 	.byte	0x00, 0xf5, 0x21, 0x00


	//----- nvinfo : EIATTR_KPARAM_INFO
	.align		4
.L_73:
        /*0088*/ 	.byte	0x04, 0x17
        /*008a*/ 	.short	(.L_75 - .L_74)
.L_74:
        /*008c*/ 	.word	0x00000000
        /*0090*/ 	.short	0x0003
        /*0092*/ 	.short	0x0018
        /*0094*/ 	.byte	0x00, 0xf0, 0x21, 0x00


	//----- nvinfo : EIATTR_KPARAM_INFO
	.align		4
.L_75:
        /*0098*/ 	.byte	0x04, 0x17
        /*009a*/ 	.short	(.L_77 - .L_76)
.L_76:
        /*009c*/ 	.word	0x00000000
        /*00a0*/ 	.short	0x0002
        /*00a2*/ 	.short	0x0010
        /*00a4*/ 	.byte	0x00, 0xf0, 0x21, 0x00


	//----- nvinfo : EIATTR_KPARAM_INFO
	.align		4
.L_77:
        /*00a8*/ 	.byte	0x04, 0x17
        /*00aa*/ 	.short	(.L_79 - .L_78)
.L_78:
        /*00ac*/ 	.word	0x00000000
        /*00b0*/ 	.short	0x0001
        /*00b2*/ 	.short	0x0008
        /*00b4*/ 	.byte	0x00, 0xf5, 0x21, 0x00


	//----- nvinfo : EIATTR_KPARAM_INFO
	.align		4
.L_79:
        /*00b8*/ 	.byte	0x04, 0x17
        /*00ba*/ 	.short	(.L_81 - .L_80)
.L_80:
        /*00bc*/ 	.word	0x00000000
        /*00c0*/ 	.short	0x0000
        /*00c2*/ 	.short	0x0000
        /*00c4*/ 	.byte	0x00, 0xf5, 0x21, 0x00


	//----- nvinfo : EIATTR_SPARSE_MMA_MASK
	.align		4
.L_81:
        /*00c8*/ 	.byte	0x03, 0x50
        /*00ca*/ 	.short	0x0000


	//----- nvinfo : EIATTR_MAXREG_COUNT
	.align		4
        /*00cc*/ 	.byte	0x03, 0x1b
        /*00ce*/ 	.short	0x00ff


	//----- nvinfo : EIATTR_NUM_BARRIERS
	.align		4
        /*00d0*/ 	.byte	0x02, 0x4c
        /*00d2*/ 	.byte	0x01
	.zero		1


	//----- nvinfo : EIATTR_MERCURY_ISA_VERSION
	.align		4
        /*00d4*/ 	.byte	0x03, 0x5f
        /*00d6*/ 	.short	0x0101


	//----- nvinfo : EIATTR_VRC_CTA_INIT_COUNT
	.align		4
        /*00d8*/ 	.byte	0x02, 0x4a
	.zero		1
	.zero		1


	//----- nvinfo : EIATTR_EXIT_INSTR_OFFSETS
	.align		4
        /*00dc*/ 	.byte	0x04, 0x1c
        /*00de*/ 	.short	(.L_83 - .L_82)


	//   ....[0]....
.L_82:
        /*00e0*/ 	.word	0x00000040


	//   ....[1]....
        /*00e4*/ 	.word	0x00000ce0


	//   ....[2]....
        /*00e8*/ 	.word	0x00000d60


	//----- nvinfo : EIATTR_CRS_STACK_SIZE
	.align		4
.L_83:
        /*00ec*/ 	.byte	0x04, 0x1e
        /*00ee*/ 	.short	(.L_85 - .L_84)
.L_84:
        /*00f0*/ 	.word	0x00000000


	//----- nvinfo : EIATTR_CBANK_PARAM_SIZE
	.align		4
.L_85:
        /*00f4*/ 	.byte	0x03, 0x19
        /*00f6*/ 	.short	0x0049


	//----- nvinfo : EIATTR_PARAM_CBANK
	.align		4
        /*00f8*/ 	.byte	0x04, 0x0a
        /*00fa*/ 	.short	(.L_87 - .L_86)
	.align		4
.L_86:
        /*00fc*/ 	.word	index@(.nv.constant0._Z27cyclid_corr_accum_nlag_fastP6float2S0_mmS0_iPjiiiib)
        /*0100*/ 	.short	0x0380
        /*0102*/ 	.short	0x0049


	//----- nvinfo : EIATTR_SW_WAR
	.align		4
.L_87:
        /*0104*/ 	.byte	0x04, 0x36
        /*0106*/ 	.short	(.L_89 - .L_88)
.L_88:
        /*0108*/ 	.word	0x00000008
.L_89:


//--------------------- .nv.callgraph             --------------------------
	.section	.nv.callgraph,"",@"SHT_CUDA_CALLGRAPH"
	.align	4
	.sectionentsize	8
	.align		4
        /*0000*/ 	.word	0x00000000
	.align		4
        /*0004*/ 	.word	0xffffffff
	.align		4
        /*0008*/ 	.word	0x00000000
	.align		4
        /*000c*/ 	.word	0xfffffffe
	.align		4
        /*0010*/ 	.word	0x00000000
	.align		4
        /*0014*/ 	.word	0xfffffffd
	.align		4
        /*0018*/ 	.word	0x00000000
	.align		4
        /*001c*/ 	.word	0xfffffffc


//--------------------- .text._Z26cyclid_corr_accum_all_polsP6float2S0_mmS0_S0_S0_S0_Pjiiiiimib --------------------------
	.section	.text._Z26cyclid_corr_accum_all_polsP6float2S0_mmS0_S0_S0_S0_Pjiiiiimib,"ax",@progbits
	.align	128
        .global         _Z26cyclid_corr_accum_all_polsP6float2S0_mmS0_S0_S0_S0_Pjiiiiimib
        .type           _Z26cyclid_corr_accum_all_polsP6float2S0_mmS0_S0_S0_S0_Pjiiiiimib,@function
        .size           _Z26cyclid_corr_accum_all_polsP6float2S0_mmS0_S0_S0_S0_Pjiiiiimib,(.L_x_39 - _Z26cyclid_corr_accum_all_polsP6float2S0_mmS0_S0_S0_S0_Pjiiiiimib)
        .other          _Z26cyclid_corr_accum_all_polsP6float2S0_mmS0_S0_S0_S0_Pjiiiiimib,@"STO_CUDA_ENTRY STV_DEFAULT"
_Z26cyclid_corr_accum_all_polsP6float2S0_mmS0_S0_S0_S0_Pjiiiiimib:
.text._Z26cyclid_corr_accum_all_polsP6float2S0_mmS0_S0_S0_S0_Pjiiiiimib:
[----:B------:R-:W-:Y:S01]  /*0000*/  LDC R1, c[0x0][0x37c] ;  /* 0x0000df00ff017b82 */ /* 0x000fe20000000800 */
[----:B------:R-:W0:Y:S01]  /*0010*/  S2R R0, SR_CTAID.X ;  /* 0x0000000000007919 */ /* 0x000e220000002500 */
[----:B------:R-:W1:Y:S01]  /*0020*/  S2R R4, SR_TID.X ;  /* 0x0000000000047919 */ /* 0x000e620000002100 */
[----:B0-----:R-:W-:Y:S01]  /*0030*/  ISETP.GT.U32.AND P1, PT, R0, 0x40ff, PT ;  /* 0x000040ff0000780c */ /* 0x001fe20003f24070 */
[C---:B-1----:R-:W-:Y:S01]  /*0040*/  IMAD R2, R4.reuse, 0xfb, RZ ;  /* 0x000000fb04027824 */ /* 0x042fe200078e02ff */
[----:B------:R-:W-:-:S04]  /*0050*/  ISETP.GE.U32.AND P0, PT, R4, 0x3fd, PT ;  /* 0x000003fd0400780c */ /* 0x000fc80003f06070 */
[----:B------:R-:W-:-:S07]  /*0060*/  SEL R17, R2, RZ, !P0 ;  /* 0x000000ff02117207 */ /* 0x000fce0004000000 */
[----:B------:R-:W-:Y:S05]  /*0070*/  @P1 EXIT ;  /* 0x000000000000194d */ /* 0x000fea0003800000 */
[----:B------:R-:W-:Y:S01]  /*0080*/  VIMNMX.U32 R20, PT, PT, R2, 0x3e7bd, PT ;  /* 0x0003e7bd02147848 */ /* 0x000fe20003fe0000 */
[----:B------:R-:W0:Y:S01]  /*0090*/  LDCU.64 UR10, c[0x0][0x358] ;  /* 0x00006b00ff0a77ac */ /* 0x000e220008000a00 */
[----:B------:R-:W-:Y:S01]  /*00a0*/  BSSY.RECONVERGENT B0, `(.L_x_0) ;  /* 0x00001c0000007945 */ /* 0x000fe20003800200 */
[----:B------:R-:W-:Y:S02]  /*00b0*/  CS2R R2, SRZ ;  /* 0x0000000000027805 */ /* 0x000fe4000001ff00 */
[----:B------:R-:W-:Y:S02]  /*00c0*/  IADD3 R20, PT, PT, R20, 0xfb, RZ ;  /* 0x000000fb14147810 */ /* 0x000fe40007ffe0ff */
[----:B------:R-:W-:Y:S02]  /*00d0*/  CS2R R8, SRZ ;  /* 0x0000000000087805 */ /* 0x000fe4000001ff00 */
[----:B------:R-:W-:Y:S02]  /*00e0*/  CS2R R6, SRZ ;  /* 0x0000000000067805 */ /* 0x000fe4000001ff00 */
[----:B------:R-:W-:-:S04]  /*00f0*/  ISETP.GT.U32.AND P0, PT, R20, R17, PT ;  /* 0x000000111400720c */ /* 0x000fc80003f04070 */
[----:B------:R-:W-:Y:S02]  /*0100*/  ISETP.GT.U32.OR P0, PT, R4, 0x3fc, !P0 ;  /* 0x000003fc0400780c */ /* 0x000fe40004704470 */
[----:B------:R-:W-:-:S11]  /*0110*/  CS2R R4, SRZ ;  /* 0x0000000000047805 */ /* 0x000fd6000001ff00 */
[----:B0-----:R-:W-:Y:S05]  /*0120*/  @P0 BRA `(.L_x_1) ;  /* 0x0000001800dc0947 */ /* 0x001fea0003800000 */
[----:B------:R-:W0:Y:S01]  /*0130*/  LDC.64 R12, c[0x0][0x380] ;  /* 0x0000e000ff0c7b82 */ /* 0x000e220000000a00 */
[C---:B------:R-:W-:Y:S01]  /*0140*/  ISETP.GE.U32.AND P1, PT, R17.reuse, R20, PT ;  /* 0x000000141100720c */ /* 0x040fe20003f26070 */
[----:B------:R-:W-:Y:S01]  /*0150*/  BSSY.RECONVERGENT B1, `(.L_x_2) ;  /* 0x000004a000017945 */ /* 0x000fe20003800200 */
[CC--:B------:R-:W-:Y:S02]  /*0160*/  IADD3 R24, PT, PT, R17.reuse, R0.reuse, RZ ;  /* 0x0000000011187210 */ /* 0x0c0fe40007ffe0ff */
[----:B------:R-:W-:Y:S02]  /*0170*/  CS2R R6, SRZ ;  /* 0x0000000000067805 */ /* 0x000fe4000001ff00 */
[C---:B------:R-:W-:Y:S02]  /*0180*/  LEA R14, R17.reuse, R0, 0x1 ;  /* 0x00000000110e7211 */ /* 0x040fe400078e08ff */
[----:B------:R-:W-:Y:S02]  /*0190*/  CS2R R4, SRZ ;  /* 0x0000000000047805 */ /* 0x000fe4000001ff00 */
[----:B------:R-:W-:Y:S01]  /*01a0*/  PLOP3.LUT P0, PT, PT, PT, PT, 0x80, 0x8 ;  /* 0x000000000008781c */ /* 0x000fe20003f0f070 */
[----:B------:R-:W1:Y:S01]  /*01b0*/  LDC.64 R10, c[0x0][0x388] ;  /* 0x0000e200ff0a7b82 */ /* 0x000e620000000a00 */
[----:B------:R-:W-:Y:S01]  /*01c0*/  CS2R R8, SRZ ;  /* 0x0000000000087805 */ /* 0x000fe2000001ff00 */
[----:B0-----:R-:W-:-:S03]  /*01d0*/  IMAD.WIDE.U32 R2, R17, 0x8, R12 ;  /* 0x0000000811027825 */ /* 0x001fc600078e000c */
[----:B------:R-:W-:Y:S01]  /*01e0*/  MOV R16, R2 ;  /* 0x0000000200107202 */ /* 0x000fe20000000f00 */
[----:B------:R-:W-:Y:S01]  /*01f0*/  IMAD.HI.U32 R2, R0, 0x7e07e07f, RZ ;  /* 0x7e07e07f00027827 */ /* 0x000fe200078e00ff */
[----:B------:R-:W-:-:S03]  /*0200*/  MOV R21, R3 ;  /* 0x0000000300157202 */ /* 0x000fc60000000f00 */
[----:B-1----:R-:W-:Y:S01]  /*0210*/  IMAD.WIDE.U32 R18, R17, 0x8, R10 ;  /* 0x0000000811127825 */ /* 0x002fe200078e000a */
[----:B------:R-:W-:Y:S02]  /*0220*/  SHF.R.U32.HI R15, RZ, 0x5, R2 ;  /* 0x00000005ff0f7819 */ /* 0x000fe40000011602 */
[----:B------:R-:W-:Y:S02]  /*0230*/  CS2R R2, SRZ ;  /* 0x0000000000027805 */ /* 0x000fe4000001ff00 */
[----:B------:R-:W-:Y:S01]  /*0240*/  MOV R22, R18 ;  /* 0x0000001200167202 */ /* 0x000fe20000000f00 */
[C---:B------:R-:W-:Y:S02]  /*0250*/  IMAD R24, R15.reuse, -0x41, R24 ;  /* 0xffffffbf0f187824 */ /* 0x040fe400078e0218 */
[C---:B------:R-:W-:Y:S02]  /*0260*/  IMAD R23, R15.reuse, -0x41, R14 ;  /* 0xffffffbf0f177824 */ /* 0x040fe400078e020e */
[----:B------:R-:W-:Y:S01]  /*0270*/  IMAD R18, R15, -0x41, R0 ;  /* 0xffffffbf0f127824 */ /* 0x000fe200078e0200 */
[----:B------:R-:W-:Y:S06]  /*0280*/  @!P1 BRA `(.L_x_3) ;  /* 0x0000000000d89947 */ /* 0x000fec0003800000 */
[----:B------:R-:W0:Y:S01]  /*0290*/  LDC.64 R14, c[0x0][0x3c0] ;  /* 0x0000f000ff0e7b82 */ /* 0x000e220000000a00 */
[----:B------:R-:W1:Y:S01]  /*02a0*/  LDCU UR4, c[0x0][0x3cc] ;  /* 0x00007980ff0477ac */ /* 0x000e620008000800 */
[----:B------:R-:W2:Y:S06]  /*02b0*/  LDCU UR5, c[0x0][0x3d0] ;  /* 0x00007a00ff0577ac */ /* 0x000eac0008000800 */
[----:B------:R-:W1:Y:S01]  /*02c0*/  LDC R25, c[0x0][0x3d8] ;  /* 0x0000f600ff197b82 */ /* 0x000e620000000800 */
[----:B0-----:R-:W-:-:S06]  /*02d0*/  IMAD.WIDE.U32 R14, R23, 0x4, R14 ;  /* 0x00000004170e7825 */ /* 0x001fcc00078e000e */
[----:B------:R-:W1:Y:S01]  /*02e0*/  LDG.E R14, desc[UR10][R14.64] ;  /* 0x0000000a0e0e7981 */ /* 0x000e62000c1e1900 */
[----:B------:R-:W-:Y:S01]  /*02f0*/  BSSY.RECONVERGENT B2, `(.L_x_4) ;  /* 0x0000028000027945 */ /* 0x000fe20003800200 */
[----:B------:R-:W-:Y:S01]  /*0300*/  PLOP3.LUT P0, PT, PT, PT, PT, 0x8, 0x80 ;  /* 0x000000000080781c */ /* 0x000fe20003f0e170 */
[----:B-1----:R-:W-:-:S04]  /*0310*/  IMAD R25, R14, UR4, R25 ;  /* 0x000000040e197c24 */ /* 0x002fc8000f8e0219 */
[----:B--2---:R-:W-:-:S05]  /*0320*/  IMAD R25, R25, UR5, R18 ;  /* 0x0000000519197c24 */ /* 0x004fca000f8e0212 */
[----:B------:R-:W-:-:S13]  /*0330*/  ISETP.NE.AND P1, PT, R25, R0, PT ;  /* 0x000000001900720c */ /* 0x000fda0003f25270 */
[----:B------:R-:W-:Y:S05]  /*0340*/  @P1 BRA `(.L_x_5) ;  /* 0x0000000000881947 */ /* 0x000fea0003800000 */
[C---:B------:R-:W-:Y:S01]  /*0350*/  IMAD.WIDE.U32 R30, R24.reuse, 0x8, R12 ;  /* 0x00000008181e7825 */ /* 0x040fe200078e000c */
[----:B------:R-:W-:Y:S02]  /*0360*/  MOV R32, R16 ;  /* 0x0000001000207202 */ /* 0x000fe40000000f00 */
[----:B------:R-:W-:Y:S01]  /*0370*/  MOV R33, R21 ;  /* 0x0000001500217202 */ /* 0x000fe20000000f00 */
[----:B------:R-:W-:Y:S01]  /*0380*/  IMAD.WIDE.U32 R14, R24, 0x8, R10 ;  /* 0x00000008180e7825 */ /* 0x000fe200078e000a */
[----:B------:R-:W-:Y:S01]  /*0390*/  MOV R26, R22 ;  /* 0x00000016001a7202 */ /* 0x000fe20000000f00 */
[----:B------:R-:W2:Y:S01]  /*03a0*/  LDG.E.64 R10, desc[UR10][R30.64] ;  /* 0x0000000a1e0a7981 */ /* 0x000ea2000c1e1b00 */
[----:B------:R-:W-:-:S03]  /*03b0*/  MOV R27, R19 ;  /* 0x00000013001b7202 */ /* 0x000fc60000000f00 */
[----:B------:R-:W2:Y:S04]  /*03c0*/  LDG.E.64 R12, desc[UR10][R32.64] ;  /* 0x0000000a200c7981 */ /* 0x000ea8000c1e1b00 */
[----:B------:R-:W3:Y:S04]  /*03d0*/  LDG.E.64 R14, desc[UR10][R14.64] ;  /* 0x0000000a0e0e7981 */ /* 0x000ee8000c1e1b00 */
[----:B------:R-:W4:Y:S01]  /*03e0*/  LDG.E.64 R26, desc[UR10][R26.64] ;  /* 0x0000000a1a1a7981 */ /* 0x000f22000c1e1b00 */
[C---:B--2---:R-:W-:Y:S01]  /*03f0*/  FMUL R25, R13.reuse, R11 ;  /* 0x0000000b0d197220 */ /* 0x044fe20000400000 */
[C---:B------:R-:W-:Y:S01]  /*0400*/  FMUL R28, R13.reuse, R10 ;  /* 0x0000000a0d1c7220 */ /* 0x040fe20000400000 */
[C---:B---3--:R-:W-:Y:S01]  /*0410*/  FMUL R29, R13.reuse, R15 ;  /* 0x0000000f0d1d7220 */ /* 0x048fe20000400000 */
[----:B------:R-:W-:Y:S01]  /*0420*/  FMUL R34, R13, R14 ;  /* 0x0000000e0d227220 */ /* 0x000fe20000400000 */
[C---:B------:R-:W-:Y:S01]  /*0430*/  FFMA R13, R12.reuse, R10, R25 ;  /* 0x0000000a0c0d7223 */ /* 0x040fe20000000019 */
[C---:B------:R-:W-:Y:S01]  /*0440*/  FFMA R28, R12.reuse, R11, -R28 ;  /* 0x0000000b0c1c7223 */ /* 0x040fe2000000081c */
[CC--:B------:R-:W-:Y:S01]  /*0450*/  FFMA R25, R12.reuse, R14.reuse, R29 ;  /* 0x0000000e0c197223 */ /* 0x0c0fe2000000001d */
[-C--:B------:R-:W-:Y:S01]  /*0460*/  FFMA R34, R12, R15.reuse, -R34 ;  /* 0x0000000f0c227223 */ /* 0x080fe20000000822 */
[C---:B----4-:R-:W-:Y:S01]  /*0470*/  FMUL R29, R27.reuse, R15 ;  /* 0x0000000f1b1d7220 */ /* 0x050fe20000400000 */
[-C--:B------:R-:W-:Y:S01]  /*0480*/  FMUL R12, R27, R14.reuse ;  /* 0x0000000e1b0c7220 */ /* 0x080fe20000400000 */
[CC--:B------:R-:W-:Y:S01]  /*0490*/  FMUL R31, R11.reuse, R27.reuse ;  /* 0x0000001b0b1f7220 */ /* 0x0c0fe20000400000 */
[----:B------:R-:W-:Y:S01]  /*04a0*/  FMUL R30, R10, R27 ;  /* 0x0000001b0a1e7220 */ /* 0x000fe20000400000 */
[C---:B------:R-:W-:Y:S01]  /*04b0*/  FFMA R29, R26.reuse, R14, R29 ;  /* 0x0000000e1a1d7223 */ /* 0x040fe2000000001d */
[----:B------:R-:W-:Y:S01]  /*04c0*/  FFMA R12, R26, R15, -R12 ;  /* 0x0000000f1a0c7223 */ /* 0x000fe2000000080c */
[-C--:B------:R-:W-:Y:S01]  /*04d0*/  FFMA R31, R10, R26.reuse, R31 ;  /* 0x0000001a0a1f7223 */ /* 0x080fe2000000001f */
[----:B------:R-:W-:Y:S01]  /*04e0*/  FFMA R30, R11, R26, -R30 ;  /* 0x0000001a0b1e7223 */ /* 0x000fe2000000081e */
[----:B------:R-:W-:Y:S01]  /*04f0*/  FADD R2, R2, R13 ;  /* 0x0000000d02027221 */ /* 0x000fe20000000000 */
[----:B------:R-:W-:Y:S01]  /*0500*/  FADD R3, R3, -R28 ;  /* 0x8000001c03037221 */ /* 0x000fe20000000000 */
[----:B------:R-:W-:Y:S01]  /*0510*/  FADD R6, R6, R25 ;  /* 0x0000001906067221 */ /* 0x000fe20000000000 */
[----:B------:R-:W-:Y:S01]  /*0520*/  FADD R7, R7, -R34 ;  /* 0x8000002207077221 */ /* 0x000fe20000000000 */
[----:B------:R-:W-:Y:S01]  /*0530*/  FADD R8, R8, R29 ;  /* 0x0000001d08087221 */ /* 0x000fe20000000000 */
[----:B------:R-:W-:Y:S01]  /*0540*/  FADD R9, R9, -R12 ;  /* 0x8000000c09097221 */ /* 0x000fe20000000000 */
[----:B------:R-:W-:Y:S01]  /*0550*/  FADD R4, R4, R31 ;  /* 0x0000001f04047221 */ /* 0x000fe20000000000 */
[----:B------:R-:W-:-:S07]  /*0560*/  FADD R5, R5, -R30 ;  /* 0x8000001e05057221 */ /* 0x000fce0000000000 */
.L_x_5:
[----:B------:R-:W-:Y:S05]  /*0570*/  BSYNC.RECONVERGENT B2 ;  /* 0x0000000000027941 */ /* 0x000fea0003800200 */
.L_x_4:
[----:B------:R-:W-:Y:S02]  /*0580*/  IADD3 R22, P1, PT, R22, 0x8, RZ ;  /* 0x0000000816167810 */ /* 0x000fe40007f3e0ff */
[----:B------:R-:W-:Y:S02]  /*0590*/  IADD3 R16, P2, PT, R16, 0x8, RZ ;  /* 0x0000000810107810 */ /* 0x000fe40007f5e0ff */
[----:B------:R-:W-:Y:S02]  /*05a0*/  IADD3 R17, PT, PT, R17, 0x1, RZ ;  /* 0x0000000111117810 */ /* 0x000fe40007ffe0ff */
[----:B------:R-:W-:Y:S02]  /*05b0*/  IADD3 R23, PT, PT, R23, 0x2, RZ ;  /* 0x0000000217177810 */ /* 0x000fe40007ffe0ff */
[----:B------:R-:W-:Y:S02]  /*05c0*/  IADD3 R24, PT, PT, R24, 0x1, RZ ;  /* 0x0000000118187810 */ /* 0x000fe40007ffe0ff */
[----:B------:R-:W-:-:S02]  /*05d0*/  IADD3.X R19, PT, PT, RZ, R19, RZ, P1, !PT ;  /* 0x00000013ff137210 */ /* 0x000fc40000ffe4ff */
[----:B------:R-:W-:-:S07]  /*05e0*/  IADD3.X R21, PT, PT, RZ, R21, RZ, P2, !PT ;  /* 0x00000015ff157210 */ /* 0x000fce00017fe4ff */
.L_x_3:
[----:B------:R-:W-:Y:S05]  /*05f0*/  BSYNC.RECONVERGENT B1 ;  /* 0x0000000000017941 */ /* 0x000fea0003800200 */
.L_x_2:
[CC--:B------:R-:W-:Y:S01]  /*0600*/  ISETP.GT.U32.AND P1, PT, R20.reuse, R17.reuse, PT ;  /* 0x000000111400720c */ /* 0x0c0fe20003f24070 */
[----:B------:R-:W-:Y:S01]  /*0610*/  BSSY.RECONVERGENT B1, `(.L_x_6) ;  /* 0x00000bf000017945 */ /* 0x000fe20003800200 */
[----:B------:R-:W-:-:S04]  /*0620*/  IADD3 R20, PT, PT, R20, -R17, RZ ;  /* 0x8000001114147210 */ /* 0x000fc80007ffe0ff */
[----:B------:R-:W-:-:S13]  /*0630*/  ISETP.LE.U32.OR P1, PT, R20, 0x3, !P1 ;  /* 0x000000031400780c */ /* 0x000fda0004f23470 */
[----:B------:R-:W-:Y:S05]  /*0640*/  @P1 BRA `(.L_x_7) ;  /* 0x0000000800ec1947 */ /* 0x000fea0003800000 */
[----:B------:R-:W-:-:S13]  /*0650*/  PLOP3.LUT P0, PT, PT, PT, PT, 0x8, 0x80 ;  /* 0x000000000080781c */ /* 0x000fda0003f0e170 */
.L_x_16:
[----:B------:R-:W0:Y:S01]  /*0660*/  LDC.64 R26, c[0x0][0x3c0] ;  /* 0x0000f000ff1a7b82 */ /* 0x000e220000000a00 */
[C---:B------:R-:W-:Y:S02]  /*0670*/  IADD3 R13, PT, PT, R23.reuse, 0x2, RZ ;  /* 0x00000002170d7810 */ /* 0x040fe40007ffe0ff */
[C---:B------:R-:W-:Y:S02]  /*0680*/  IADD3 R11, PT, PT, R23.reuse, 0x4, RZ ;  /* 0x00000004170b7810 */ /* 0x040fe40007ffe0ff */
[----:B------:R-:W-:-:S03]  /*0690*/  IADD3 R25, PT, PT, R23, 0x6, RZ ;  /* 0x0000000617197810 */ /* 0x000fc60007ffe0ff */
[----:B------:R-:W1:Y:S08]  /*06a0*/  LDC R33, c[0x0][0x3cc] ;  /* 0x0000f300ff217b82 */ /* 0x000e700000000800 */
[----:B------:R-:W1:Y:S01]  /*06b0*/  LDC R20, c[0x0][0x3d8] ;  /* 0x0000f600ff147b82 */ /* 0x000e620000000800 */
[----:B0-----:R-:W-:-:S07]  /*06c0*/  IMAD.WIDE.U32 R14, R23, 0x4, R26 ;  /* 0x00000004170e7825 */ /* 0x001fce00078e001a */
[----:B------:R-:W0:Y:S01]  /*06d0*/  LDC R28, c[0x0][0x3d0] ;  /* 0x0000f400ff1c7b82 */ /* 0x000e220000000800 */
[--C-:B------:R-:W-:Y:S01]  /*06e0*/  IMAD.WIDE.U32 R12, R13, 0x4, R26.reuse ;  /* 0x000000040d0c7825 */ /* 0x100fe200078e001a */
[----:B------:R-:W1:Y:S03]  /*06f0*/  LDG.E R14, desc[UR10][R14.64] ;  /* 0x0000000a0e0e7981 */ /* 0x000e66000c1e1900 */
[--C-:B------:R-:W-:Y:S02]  /*0700*/  IMAD.WIDE.U32 R10, R11, 0x4, R26.reuse ;  /* 0x000000040b0a7825 */ /* 0x100fe400078e001a */
[----:B------:R-:W2:Y:S02]  /*0710*/  LDG.E R12, desc[UR10][R12.64] ;  /* 0x0000000a0c0c7981 */ /* 0x000ea4000c1e1900 */
[----:B------:R-:W-:Y:S02]  /*0720*/  IMAD.WIDE.U32 R26, R25, 0x4, R26 ;  /* 0x00000004191a7825 */ /* 0x000fe400078e001a */
[----:B------:R3:W4:Y:S04]  /*0730*/  LDG.E R10, desc[UR10][R10.64] ;  /* 0x0000000a0a0a7981 */ /* 0x000728000c1e1900 */
[----:B------:R-:W5:Y:S01]  /*0740*/  LDG.E R26, desc[UR10][R26.64] ;  /* 0x0000000a1a1a7981 */ /* 0x000f62000c1e1900 */
[----:B------:R-:W-:Y:S01]  /*0750*/  BSSY.RECONVERGENT B2, `(.L_x_8) ;  /* 0x0000031000027945 */ /* 0x000fe20003800200 */
[----:B---3--:R-:W-:Y:S01]  /*0760*/  MOV R11, R19 ;  /* 0x00000013000b7202 */ /* 0x008fe20000000f00 */
[----:B-1----:R-:W-:-:S04]  /*0770*/  IMAD R25, R14, R33, R20 ;  /* 0x000000210e197224 */ /* 0x002fc800078e0214 */
[----:B0-----:R-:W-:-:S05]  /*0780*/  IMAD R25, R25, R28, R18 ;  /* 0x0000001c19197224 */ /* 0x001fca00078e0212 */
[----:B------:R-:W-:Y:S01]  /*0790*/  ISETP.NE.AND P1, PT, R25, R0, PT ;  /* 0x000000001900720c */ /* 0x000fe20003f25270 */
[-CC-:B--2---:R-:W-:Y:S02]  /*07a0*/  IMAD R29, R12, R33.reuse, R20.reuse ;  /* 0x000000210c1d7224 */ /* 0x184fe400078e0214 */
[-CC-:B----4-:R-:W-:Y:S02]  /*07b0*/  IMAD R31, R10, R33.reuse, R20.reuse ;  /* 0x000000210a1f7224 */ /* 0x190fe400078e0214 */
[----:B-----5:R-:W-:Y:S02]  /*07c0*/  IMAD R33, R26, R33, R20 ;  /* 0x000000211a217224 */ /* 0x020fe400078e0214 */
[-CC-:B------:R-:W-:Y:S02]  /*07d0*/  IMAD R29, R29, R28.reuse, R18.reuse ;  /* 0x0000001c1d1d7224 */ /* 0x180fe400078e0212 */
[-CC-:B------:R-:W-:Y:S02]  /*07e0*/  IMAD R31, R31, R28.reuse, R18.reuse ;  /* 0x0000001c1f1f7224 */ /* 0x180fe400078e0212 */
[----:B------:R-:W-:Y:S01]  /*07f0*/  IMAD R33, R33, R28, R18 ;  /* 0x0000001c21217224 */ /* 0x000fe200078e0212 */
[----:B------:R-:W-:-:S02]  /*0800*/  ISETP.NE.AND P2, PT, R29, R0, PT ;  /* 0x000000001d00720c */ /* 0x000fc40003f45270 */
[-C--:B------:R-:W-:Y:S02]  /*0810*/  ISETP.NE.AND P3, PT, R31, R0.reuse, PT ;  /* 0x000000001f00720c */ /* 0x080fe40003f65270 */
[----:B------:R-:W-:Y:S02]  /*0820*/  ISETP.NE.AND P4, PT, R33, R0, PT ;  /* 0x000000002100720c */ /* 0x000fe40003f85270 */
[----:B------:R-:W-:Y:S02]  /*0830*/  MOV R10, R22 ;  /* 0x00000016000a7202 */ /* 0x000fe40000000f00 */
[----:B------:R-:W-:Y:S01]  /*0840*/  MOV R20, R16 ;  /* 0x0000001000147202 */ /* 0x000fe20000000f00 */
[----:B------:R-:W-:Y:S08]  /*0850*/  @P1 BRA `(.L_x_9) ;  /* 0x0000000000801947 */ /* 0x000ff00003800000 */
[----:B------:R-:W0:Y:S01]  /*0860*/  LDC.64 R14, c[0x0][0x380] ;  /* 0x0000e000ff0e7b82 */ /* 0x000e220000000a00 */
[----:B------:R-:W2:Y:S04]  /*0870*/  LDG.E.64 R12, desc[UR10][R20.64] ;  /* 0x0000000a140c7981 */ /* 0x000ea8000c1e1b00 */
[----:B------:R-:W3:Y:S03]  /*0880*/  LDG.E.64 R28, desc[UR10][R10.64] ;  /* 0x0000000a0a1c7981 */ /* 0x000ee6000c1e1b00 */
[----:B------:R-:W1:Y:S01]  /*0890*/  LDC.64 R26, c[0x0][0x388] ;  /* 0x0000e200ff1a7b82 */ /* 0x000e620000000a00 */
[----:B0-----:R-:W-:-:S06]  /*08a0*/  IMAD.WIDE.U32 R14, R24, 0x8, R14 ;  /* 0x00000008180e7825 */ /* 0x001fcc00078e000e */
[----:B------:R-:W2:Y:S01]  /*08b0*/  LDG.E.64 R14, desc[UR10][R14.64] ;  /* 0x0000000a0e0e7981 */ /* 0x000ea2000c1e1b00 */
[----:B-1----:R-:W-:-:S06]  /*08c0*/  IMAD.WIDE.U32 R26, R24, 0x8, R26 ;  /* 0x00000008181a7825 */ /* 0x002fcc00078e001a */
[----:B------:R-:W4:Y:S01]  /*08d0*/  LDG.E.64 R26, desc[UR10][R26.64] ;  /* 0x0000000a1a1a7981 */ /* 0x000f22000c1e1b00 */
[C---:B--2---:R-:W-:Y:S01]  /*08e0*/  FMUL R19, R13.reuse, R15 ;  /* 0x0000000f0d137220 */ /* 0x044fe20000400000 */
[C---:B------:R-:W-:Y:S01]  /*08f0*/  FMUL R16, R13.reuse, R14 ;  /* 0x0000000e0d107220 */ /* 0x040fe20000400000 */
[C---:B----4-:R-:W-:Y:S01]  /*0900*/  FMUL R25, R13.reuse, R27 ;  /* 0x0000001b0d197220 */ /* 0x050fe20000400000 */
[----:B------:R-:W-:Y:S01]  /*0910*/  FMUL R22, R13, R26 ;  /* 0x0000001a0d167220 */ /* 0x000fe20000400000 */
[C---:B------:R-:W-:Y:S01]  /*0920*/  FFMA R13, R12.reuse, R14, R19 ;  /* 0x0000000e0c0d7223 */ /* 0x040fe20000000013 */
[C---:B------:R-:W-:Y:S01]  /*0930*/  FFMA R16, R12.reuse, R15, -R16 ;  /* 0x0000000f0c107223 */ /* 0x040fe20000000810 */
[CC--:B------:R-:W-:Y:S01]  /*0940*/  FFMA R31, R12.reuse, R26.reuse, R25 ;  /* 0x0000001a0c1f7223 */ /* 0x0c0fe20000000019 */
[-C--:B------:R-:W-:Y:S01]  /*0950*/  FFMA R30, R12, R27.reuse, -R22 ;  /* 0x0000001b0c1e7223 */ /* 0x080fe20000000816 */
[C---:B---3--:R-:W-:Y:S01]  /*0960*/  FMUL R19, R29.reuse, R27 ;  /* 0x0000001b1d137220 */ /* 0x048fe20000400000 */
        /* <DEDUP_REMOVED lines=15> */
.L_x_9:
[----:B------:R-:W-:Y:S05]  /*0a60*/  BSYNC.RECONVERGENT B2 ;  /* 0x0000000000027941 */ /* 0x000fea0003800200 */
.L_x_8:
[----:B------:R-:W-:Y:S04]  /*0a70*/  BSSY.RECONVERGENT B2, `(.L_x_10) ;  /* 0x0000023000027945 */ /* 0x000fe80003800200 */
[----:B------:R-:W-:Y:S05]  /*0a80*/  @P2 BRA `(.L_x_11) ;  /* 0x0000000000842947 */ /* 0x000fea0003800000 */
[----:B------:R-:W0:Y:S01]  /*0a90*/  LDC.64 R14, c[0x0][0x380] ;  /* 0x0000e000ff0e7b82 */ /* 0x000e220000000a00 */
[----:B------:R-:W-:Y:S01]  /*0aa0*/  IADD3 R13, PT, PT, R24, 0x1, RZ ;  /* 0x00000001180d7810 */ /* 0x000fe20007ffe0ff */
[----:B------:R-:W2:Y:S06]  /*0ab0*/  LDG.E.64 R28, desc[UR10][R10.64+0x8] ;  /* 0x0000080a0a1c7981 */ /* 0x000eac000c1e1b00 */
[----:B------:R-:W1:Y:S01]  /*0ac0*/  LDC.64 R26, c[0x0][0x388] ;  /* 0x0000e200ff1a7b82 */ /* 0x000e620000000a00 */
[----:B0-----:R-:W-:-:S06]  /*0ad0*/  IMAD.WIDE.U32 R14, R13, 0x8, R14 ;  /* 0x000000080d0e7825 */ /* 0x001fcc00078e000e */
[----:B------:R-:W3:Y:S01]  /*0ae0*/  LDG.E.64 R14, desc[UR10][R14.64] ;  /* 0x0000000a0e0e7981 */ /* 0x000ee2000c1e1b00 */
[----:B-1----:R-:W-:-:S03]  /*0af0*/  IMAD.WIDE.U32 R26, R13, 0x8, R26 ;  /* 0x000000080d1a7825 */ /* 0x002fc600078e001a */
[----:B------:R-:W3:Y:S04]  /*0b00*/  LDG.E.64 R12, desc[UR10][R20.64+0x8] ;  /* 0x0000080a140c7981 */ /* 0x000ee8000c1e1b00 */
[----:B------:R-:W4:Y:S01]  /*0b10*/  LDG.E.64 R26, desc[UR10][R26.64] ;  /* 0x0000000a1a1a7981 */ /* 0x000f22000c1e1b00 */
[C---:B---3--:R-:W-:Y:S01]  /*0b20*/  FMUL R19, R13.reuse, R15 ;  /* 0x0000000f0d137220 */ /* 0x048fe20000400000 */
[C---:B------:R-:W-:Y:S01]  /*0b30*/  FMUL R16, R13.reuse, R14 ;  /* 0x0000000e0d107220 */ /* 0x040fe20000400000 */
[C---:B----4-:R-:W-:Y:S01]  /*0b40*/  FMUL R25, R13.reuse, R27 ;  /* 0x0000001b0d197220 */ /* 0x050fe20000400000 */
[----:B------:R-:W-:Y:S01]  /*0b50*/  FMUL R22, R13, R26 ;  /* 0x0000001a0d167220 */ /* 0x000fe20000400000 */
[C---:B------:R-:W-:Y:S01]  /*0b60*/  FFMA R13, R12.reuse, R14, R19 ;  /* 0x0000000e0c0d7223 */ /* 0x040fe20000000013 */
[C---:B------:R-:W-:Y:S01]  /*0b70*/  FFMA R16, R12.reuse, R15, -R16 ;  /* 0x0000000f0c107223 */ /* 0x040fe20000000810 */
[CC--:B------:R-:W-:Y:S01]  /*0b80*/  FFMA R31, R12.reuse, R26.reuse, R25 ;  /* 0x0000001a0c1f7223 */ /* 0x0c0fe20000000019 */
[-C--:B------:R-:W-:Y:S01]  /*0b90*/  FFMA R30, R12, R27.reuse, -R22 ;  /* 0x0000001b0c1e7223 */ /* 0x080fe20000000816 */
[----:B--2---:R-:W-:Y:S01]  /*0ba0*/  FMUL R19, R29, R27 ;  /* 0x0000001b1d137220 */ /* 0x004fe20000400000 */
[-C--:B------:R-:W-:Y:S01]  /*0bb0*/  FMUL R25, R15, R29.reuse ;  /* 0x0000001d0f197220 */ /* 0x080fe20000400000 */
[-C--:B------:R-:W-:Y:S01]  /*0bc0*/  FMUL R12, R29, R26.reuse ;  /* 0x0000001a1d0c7220 */ /* 0x080fe20000400000 */
[----:B------:R-:W-:Y:S01]  /*0bd0*/  FMUL R22, R14, R29 ;  /* 0x0000001d0e167220 */ /* 0x000fe20000400000 */
[----:B------:R-:W-:Y:S01]  /*0be0*/  FFMA R19, R28, R26, R19 ;  /* 0x0000001a1c137223 */ /* 0x000fe20000000013 */
[-C--:B------:R-:W-:Y:S01]  /*0bf0*/  FFMA R25, R14, R28.reuse, R25 ;  /* 0x0000001c0e197223 */ /* 0x080fe20000000019 */
[----:B------:R-:W-:Y:S01]  /*0c00*/  FFMA R12, R28, R27, -R12 ;  /* 0x0000001b1c0c7223 */ /* 0x000fe2000000080c */
[----:B------:R-:W-:Y:S01]  /*0c10*/  FFMA R22, R15, R28, -R22 ;  /* 0x0000001c0f167223 */ /* 0x000fe20000000816 */
[----:B------:R-:W-:Y:S01]  /*0c20*/  FADD R2, R2, R13 ;  /* 0x0000000d02027221 */ /* 0x000fe20000000000 */
[----:B------:R-:W-:Y:S01]  /*0c30*/  FADD R3, R3, -R16 ;  /* 0x8000001003037221 */ /* 0x000fe20000000000 */
[----:B------:R-:W-:Y:S01]  /*0c40*/  FADD R6, R6, R31 ;  /* 0x0000001f06067221 */ /* 0x000fe20000000000 */
[----:B------:R-:W-:Y:S01]  /*0c50*/  FADD R7, R7, -R30 ;  /* 0x8000001e07077221 */ /* 0x000fe20000000000 */
[----:B------:R-:W-:Y:S01]  /*0c60*/  FADD R8, R8, R19 ;  /* 0x0000001308087221 */ /* 0x000fe20000000000 */
[----:B------:R-:W-:Y:S01]  /*0c70*/  FADD R4, R4, R25 ;  /* 0x0000001904047221 */ /* 0x000fe20000000000 */
[----:B------:R-:W-:Y:S01]  /*0c80*/  FADD R9, R9, -R12 ;  /* 0x8000000c09097221 */ /* 0x000fe20000000000 */
[----:B------:R-:W-:-:S07]  /*0c90*/  FADD R5, R5, -R22 ;  /* 0x8000001605057221 */ /* 0x000fce0000000000 */
.L_x_11:
[----:B------:R-:W-:Y:S05]  /*0ca0*/  BSYNC.RECONVERGENT B2 ;  /* 0x0000000000027941 */ /* 0x000fea0003800200 */
.L_x_10:
        /* <DEDUP_REMOVED lines=35> */
.L_x_13:
[----:B------:R-:W-:Y:S05]  /*0ee0*/  BSYNC.RECONVERGENT B2 ;  /* 0x0000000000027941 */ /* 0x000fea0003800200 */
.L_x_12:
        /* <DEDUP_REMOVED lines=35> */
.L_x_15:
[----:B------:R-:W-:Y:S05]  /*1120*/  BSYNC.RECONVERGENT B2 ;  /* 0x0000000000027941 */ /* 0x000fea0003800200 */
.L_x_14:
[----:B------:R-:W0:Y:S01]  /*1130*/  S2R R12, SR_TID.X ;  /* 0x00000000000c7919 */ /* 0x000e220000002100 */
[----:B------:R-:W-:Y:S02]  /*1140*/  IADD3 R17, PT, PT, R17, 0x4, RZ ;  /* 0x0000000411117810 */ /* 0x000fe40007ffe0ff */
[----:B------:R-:W-:Y:S02]  /*1150*/  IADD3 R22, P2, PT, R10, 0x20, RZ ;  /* 0x000000200a167810 */ /* 0x000fe40007f5e0ff */
[----:B------:R-:W-:Y:S02]  /*1160*/  IADD3 R16, P3, PT, R20, 0x20, RZ ;  /* 0x0000002014107810 */ /* 0x000fe40007f7e0ff */
[----:B------:R-:W-:Y:S02]  /*1170*/  IADD3.X R19, PT, PT, RZ, R11, RZ, P2, !PT ;  /* 0x0000000bff137210 */ /* 0x000fe400017fe4ff */
[----:B------:R-:W-:Y:S02]  /*1180*/  IADD3.X R21, PT, PT, RZ, R21, RZ, P3, !PT ;  /* 0x00000015ff157210 */ /* 0x000fe40001ffe4ff */
[----:B------:R-:W-:-:S02]  /*1190*/  IADD3 R24, PT, PT, R24, 0x4, RZ ;  /* 0x0000000418187810 */ /* 0x000fc40007ffe0ff */
[----:B------:R-:W-:Y:S01]  /*11a0*/  IADD3 R23, PT, PT, R23, 0x8, RZ ;  /* 0x0000000817177810 */ /* 0x000fe20007ffe0ff */
[----:B0-----:R-:W-:-:S05]  /*11b0*/  IMAD R12, R12, 0xfb, RZ ;  /* 0x000000fb0c0c7824 */ /* 0x001fca00078e02ff */
[----:B------:R-:W-:-:S04]  /*11c0*/  VIMNMX.U32 R12, PT, PT, R12, 0x3e7bd, PT ;  /* 0x0003e7bd0c0c7848 */ /* 0x000fc80003fe0000 */
[----:B------:R-:W-:-:S04]  /*11d0*/  IADD3 R12, PT, PT, R12, 0xf8, RZ ;  /* 0x000000f80c0c7810 */ /* 0x000fc80007ffe0ff */
[----:B------:R-:W-:-:S13]  /*11e0*/  ISETP.GE.U32.AND P1, PT, R17, R12, PT ;  /* 0x0000000c1100720c */ /* 0x000fda0003f26070 */
[----:B------:R-:W-:Y:S05]  /*11f0*/  @!P1 BRA `(.L_x_16) ;  /* 0xfffffff400189947 */ /* 0x000fea000383ffff */
.L_x_7:
[----:B------:R-:W-:Y:S05]  /*1200*/  BSYNC.RECONVERGENT B1 ;  /* 0x0000000000017941 */ /* 0x000fea0003800200 */
.L_x_6:
[----:B------:R-:W0:Y:S01]  /*1210*/  S2R R20, SR_TID.X ;  /* 0x0000000000147919 */ /* 0x000e220000002100 */
[----:B------:R-:W-:Y:S01]  /*1220*/  BSSY.RECONVERGENT B1, `(.L_x_17) ;  /* 0x0000075000017945 */ /* 0x000fe20003800200 */
[----:B0-----:R-:W-:-:S05]  /*1230*/  IMAD R10, R20, 0xfb, RZ ;  /* 0x000000fb140a7824 */ /* 0x001fca00078e02ff */
[----:B------:R-:W-:-:S04]  /*1240*/  VIMNMX.U32 R10, PT, PT, R10, 0x3e7bd, PT ;  /* 0x0003e7bd0a0a7848 */ /* 0x000fc80003fe0000 */
[----:B------:R-:W-:-:S04]  /*1250*/  IADD3 R10, PT, PT, R10, 0xfb, RZ ;  /* 0x000000fb0a0a7810 */ /* 0x000fc80007ffe0ff */
[CC--:B------:R-:W-:Y:S02]  /*1260*/  ISETP.GT.U32.AND P1, PT, R10.reuse, R17.reuse, PT ;  /* 0x000000110a00720c */ /* 0x0c0fe40003f24070 */
[----:B------:R-:W-:-:S04]  /*1270*/  IADD3 R10, PT, PT, R10, -R17, RZ ;  /* 0x800000110a0a7210 */ /* 0x000fc80007ffe0ff */
[----:B------:R-:W-:-:S13]  /*1280*/  ISETP.LE.U32.OR P1, PT, R10, 0x1, !P1 ;  /* 0x000000010a00780c */ /* 0x000fda0004f23470 */
[----:B------:R-:W-:Y:S05]  /*1290*/  @P1 BRA `(.L_x_18) ;  /* 0x0000000400b41947 */ /* 0x000fea0003800000 */
[----:B------:R-:W0:Y:S01]  /*12a0*/  LDC.64 R10, c[0x0][0x3c0] ;  /* 0x0000f000ff0a7b82 */ /* 0x000e220000000a00 */
[----:B------:R-:W1:Y:S07]  /*12b0*/  LDCU UR4, c[0x0][0x3cc] ;  /* 0x00007980ff0477ac */ /* 0x000e6e0008000800 */
[----:B------:R-:W1:Y:S08]  /*12c0*/  LDC R13, c[0x0][0x3d8] ;  /* 0x0000f600ff0d7b82 */ /* 0x000e700000000800 */
[----:B------:R-:W2:Y:S01]  /*12d0*/  LDC R29, c[0x0][0x3d0] ;  /* 0x0000f400ff1d7b82 */ /* 0x000ea20000000800 */
[----:B0-----:R-:W-:-:S06]  /*12e0*/  IMAD.WIDE.U32 R10, R23, 0x4, R10 ;  /* 0x00000004170a7825 */ /* 0x001fcc00078e000a */
[----:B------:R-:W1:Y:S01]  /*12f0*/  LDG.E R10, desc[UR10][R10.64] ;  /* 0x0000000a0a0a7981 */ /* 0x000e62000c1e1900 */
[----:B------:R-:W-:Y:S01]  /*1300*/  BSSY.RECONVERGENT B2, `(.L_x_19) ;  /* 0x0000029000027945 */ /* 0x000fe20003800200 */
[----:B-1----:R-:W-:-:S04]  /*1310*/  IMAD R12, R10, UR4, R13 ;  /* 0x000000040a0c7c24 */ /* 0x002fc8000f8e020d */
[----:B--2---:R-:W-:-:S05]  /*1320*/  IMAD R13, R12, R29, R18 ;  /* 0x0000001d0c0d7224 */ /* 0x004fca00078e0212 */
[----:B------:R-:W-:-:S13]  /*1330*/  ISETP.NE.AND P0, PT, R13, R0, PT ;  /* 0x000000000d00720c */ /* 0x000fda0003f05270 */
[----:B------:R-:W-:Y:S05]  /*1340*/  @P0 BRA `(.L_x_20) ;  /* 0x0000000000900947 */ /* 0x000fea0003800000 */
[----:B------:R-:W0:Y:S01]  /*1350*/  LDC.64 R12, c[0x0][0x380] ;  /* 0x0000e000ff0c7b82 */ /* 0x000e220000000a00 */
[----:B------:R-:W-:Y:S02]  /*1360*/  MOV R30, R16 ;  /* 0x00000010001e7202 */ /* 0x000fe40000000f00 */
[----:B------:R-:W-:-:S05]  /*1370*/  MOV R31, R21 ;  /* 0x00000015001f7202 */ /* 0x000fca0000000f00 */
[----:B------:R-:W1:Y:S01]  /*1380*/  LDC.64 R14, c[0x0][0x388] ;  /* 0x0000e200ff0e7b82 */ /* 0x000e620000000a00 */
[----:B------:R-:W-:Y:S01]  /*1390*/  MOV R26, R22 ;  /* 0x00000016001a7202 */ /* 0x000fe20000000f00 */
[----:B------:R-:W2:Y:S01]  /*13a0*/  LDG.E.64 R10, desc[UR10][R30.64] ;  /* 0x0000000a1e0a7981 */ /* 0x000ea2000c1e1b00 */
[----:B------:R-:W-:-:S06]  /*13b0*/  MOV R27, R19 ;  /* 0x00000013001b7202 */ /* 0x000fcc0000000f00 */
[----:B------:R-:W3:Y:S01]  /*13c0*/  LDG.E.64 R26, desc[UR10][R26.64] ;  /* 0x0000000a1a1a7981 */ /* 0x000ee2000c1e1b00 */
[----:B0-----:R-:W-:-:S06]  /*13d0*/  IMAD.WIDE.U32 R12, R24, 0x8, R12 ;  /* 0x00000008180c7825 */ /* 0x001fcc00078e000c */
[----:B------:R-:W2:Y:S01]  /*13e0*/  LDG.E.64 R12, desc[UR10][R12.64] ;  /* 0x0000000a0c0c7981 */ /* 0x000ea2000c1e1b00 */
[----:B-1----:R-:W-:-:S06]  /*13f0*/  IMAD.WIDE.U32 R14, R24, 0x8, R14 ;  /* 0x00000008180e7825 */ /* 0x002fcc00078e000e */
[----:B------:R-:W4:Y:S01]  /*1400*/  LDG.E.64 R14, desc[UR10][R14.64] ;  /* 0x0000000a0e0e7981 */ /* 0x000f22000c1e1b00 */
[C---:B--2---:R-:W-:Y:S01]  /*1410*/  FMUL R25, R11.reuse, R13 ;  /* 0x0000000d0b197220 */ /* 0x044fe20000400000 */
[C---:B------:R-:W-:Y:S01]  /*1420*/  FMUL R28, R11.reuse, R12 ;  /* 0x0000000c0b1c7220 */ /* 0x040fe20000400000 */
[-C--:B----4-:R-:W-:Y:S01]  /*1430*/  FMUL R35, R11, R15.reuse ;  /* 0x0000000f0b237220 */ /* 0x090fe20000400000 */
[----:B---3--:R-:W-:Y:S01]  /*1440*/  FMUL R33, R27, R15 ;  /* 0x0000000f1b217220 */ /* 0x008fe20000400000 */
[----:B------:R-:W-:Y:S01]  /*1450*/  FMUL R32, R11, R14 ;  /* 0x0000000e0b207220 */ /* 0x000fe20000400000 */
[C---:B------:R-:W-:Y:S01]  /*1460*/  FFMA R11, R10.reuse, R12, R25 ;  /* 0x0000000c0a0b7223 */ /* 0x040fe20000000019 */
[-C--:B------:R-:W-:Y:S01]  /*1470*/  FFMA R25, R10, R14.reuse, R35 ;  /* 0x0000000e0a197223 */ /* 0x080fe20000000023 */
[-C--:B------:R-:W-:Y:S01]  /*1480*/  FFMA R33, R26, R14.reuse, R33 ;  /* 0x0000000e1a217223 */ /* 0x080fe20000000021 */
[----:B------:R-:W-:Y:S01]  /*1490*/  FMUL R31, R27, R14 ;  /* 0x0000000e1b1f7220 */ /* 0x000fe20000400000 */
[CC--:B------:R-:W-:Y:S01]  /*14a0*/  FMUL R35, R13.reuse, R27.reuse ;  /* 0x0000001b0d237220 */ /* 0x0c0fe20000400000 */
[----:B------:R-:W-:Y:S01]  /*14b0*/  FMUL R14, R12, R27 ;  /* 0x0000001b0c0e7220 */ /* 0x000fe20000400000 */
[C---:B------:R-:W-:Y:S01]  /*14c0*/  FFMA R28, R10.reuse, R13, -R28 ;  /* 0x0000000d0a1c7223 */ /* 0x040fe2000000081c */
[-C--:B------:R-:W-:Y:S01]  /*14d0*/  FFMA R32, R10, R15.reuse, -R32 ;  /* 0x0000000f0a207223 */ /* 0x080fe20000000820 */
        /* <DEDUP_REMOVED lines=11> */
.L_x_20:
[----:B------:R-:W-:Y:S05]  /*1590*/  BSYNC.RECONVERGENT B2 ;  /* 0x0000000000027941 */ /* 0x000fea0003800200 */
.L_x_19:
[----:B------:R-:W0:Y:S01]  /*15a0*/  LDC.64 R10, c[0x0][0x3c0] ;  /* 0x0000f000ff0a7b82 */ /* 0x000e220000000a00 */
[----:B------:R-:W-:Y:S01]  /*15b0*/  IADD3 R25, PT, PT, R23, 0x2, RZ ;  /* 0x0000000217197810 */ /* 0x000fe20007ffe0ff */
[----:B------:R-:W1:Y:S06]  /*15c0*/  LDCU UR4, c[0x0][0x3d8] ;  /* 0x00007b00ff0477ac */ /* 0x000e6c0008000800 */
[----:B------:R-:W1:Y:S01]  /*15d0*/  LDC R13, c[0x0][0x3cc] ;  /* 0x0000f300ff0d7b82 */ /* 0x000e620000000800 */
[----:B0-----:R-:W-:-:S06]  /*15e0*/  IMAD.WIDE.U32 R10, R25, 0x4, R10 ;  /* 0x00000004190a7825 */ /* 0x001fcc00078e000a */
[----:B------:R-:W1:Y:S01]  /*15f0*/  LDG.E R10, desc[UR10][R10.64] ;  /* 0x0000000a0a0a7981 */ /* 0x000e62000c1e1900 */
[----:B------:R-:W-:Y:S01]  /*1600*/  BSSY.RECONVERGENT B2, `(.L_x_21) ;  /* 0x000002b000027945 */ /* 0x000fe20003800200 */
[----:B------:R-:W-:Y:S02]  /*1610*/  PLOP3.LUT P0, PT, PT, PT, PT, 0x8, 0x80 ;  /* 0x000000000080781c */ /* 0x000fe40003f0e170 */
[----:B------:R-:W-:Y:S02]  /*1620*/  IADD3 R26, P2, PT, R22, 0x8, RZ ;  /* 0x00000008161a7810 */ /* 0x000fe40007f5e0ff */
[----:B------:R-:W-:Y:S01]  /*1630*/  IADD3 R27, PT, PT, R24, 0x1, RZ ;  /* 0x00000001181b7810 */ /* 0x000fe20007ffe0ff */
[----:B-1----:R-:W-:-:S04]  /*1640*/  IMAD R12, R10, R13, UR4 ;  /* 0x000000040a0c7e24 */ /* 0x002fc8000f8e020d */
[----:B------:R-:W-:-:S05]  /*1650*/  IMAD R29, R12, R29, R18 ;  /* 0x0000001d0c1d7224 */ /* 0x000fca00078e0212 */
[----:B------:R-:W-:-:S13]  /*1660*/  ISETP.NE.AND P1, PT, R29, R0, PT ;  /* 0x000000001d00720c */ /* 0x000fda0003f25270 */
[----:B------:R-:W-:Y:S05]  /*1670*/  @P1 BRA `(.L_x_22) ;  /* 0x00000000008c1947 */ /* 0x000fea0003800000 */
[----:B------:R-:W0:Y:S01]  /*1680*/  LDC.64 R14, c[0x0][0x380] ;  /* 0x0000e000ff0e7b82 */ /* 0x000e220000000a00 */
[----:B------:R-:W-:Y:S02]  /*1690*/  MOV R23, R19 ;  /* 0x0000001300177202 */ /* 0x000fe40000000f00 */
[----:B------:R-:W-:Y:S02]  /*16a0*/  MOV R12, R16 ;  /* 0x00000010000c7202 */ /* 0x000fe40000000f00 */
[----:B------:R-:W-:Y:S02]  /*16b0*/  MOV R13, R21 ;  /* 0x00000015000d7202 */ /* 0x000fe40000000f00 */
[----:B------:R-:W2:Y:S01]  /*16c0*/  LDG.E.64 R22, desc[UR10][R22.64+0x8] ;  /* 0x0000080a16167981 */ /* 0x000ea2000c1e1b00 */
[----:B------:R-:W1:Y:S03]  /*16d0*/  LDC.64 R10, c[0x0][0x388] ;  /* 0x0000e200ff0a7b82 */ /* 0x000e660000000a00 */
[----:B------:R-:W3:Y:S01]  /*16e0*/  LDG.E.64 R12, desc[UR10][R12.64+0x8] ;  /* 0x0000080a0c0c7981 */ /* 0x000ee2000c1e1b00 */
[----:B0-----:R-:W-:-:S06]  /*16f0*/  IMAD.WIDE.U32 R14, R27, 0x8, R14 ;  /* 0x000000081b0e7825 */ /* 0x001fcc00078e000e */
[----:B------:R-:W3:Y:S01]  /*1700*/  LDG.E.64 R14, desc[UR10][R14.64] ;  /* 0x0000000a0e0e7981 */ /* 0x000ee2000c1e1b00 */
[----:B-1----:R-:W-:-:S06]  /*1710*/  IMAD.WIDE.U32 R10, R27, 0x8, R10 ;  /* 0x000000081b0a7825 */ /* 0x002fcc00078e000a */
[----:B------:R-:W4:Y:S01]  /*1720*/  LDG.E.64 R10, desc[UR10][R10.64] ;  /* 0x0000000a0a0a7981 */ /* 0x000f22000c1e1b00 */
[----:B---3--:R-:W-:Y:S01]  /*1730*/  FMUL R29, R13, R15 ;  /* 0x0000000f0d1d7220 */ /* 0x008fe20000400000 */
[-C--:B--2---:R-:W-:Y:S01]  /*1740*/  FMUL R31, R15, R23.reuse ;  /* 0x000000170f1f7220 */ /* 0x084fe20000400000 */
[-C--:B------:R-:W-:Y:S01]  /*1750*/  FMUL R24, R13, R14.reuse ;  /* 0x0000000e0d187220 */ /* 0x080fe20000400000 */
[----:B------:R-:W-:Y:S01]  /*1760*/  FMUL R28, R14, R23 ;  /* 0x000000170e1c7220 */ /* 0x000fe20000400000 */
[----:B------:R-:W-:Y:S01]  /*1770*/  FFMA R29, R12, R14, R29 ;  /* 0x0000000e0c1d7223 */ /* 0x000fe2000000001d */
[-C--:B------:R-:W-:Y:S01]  /*1780*/  FFMA R31, R14, R22.reuse, R31 ;  /* 0x000000160e1f7223 */ /* 0x080fe2000000001f */
[----:B------:R-:W-:Y:S01]  /*1790*/  FFMA R24, R12, R15, -R24 ;  /* 0x0000000f0c187223 */ /* 0x000fe20000000818 */
[----:B------:R-:W-:Y:S01]  /*17a0*/  FFMA R28, R15, R22, -R28 ;  /* 0x000000160f1c7223 */ /* 0x000fe2000000081c */
[CC--:B----4-:R-:W-:Y:S01]  /*17b0*/  FMUL R15, R23.reuse, R11.reuse ;  /* 0x0000000b170f7220 */ /* 0x0d0fe20000400000 */
[-C--:B------:R-:W-:Y:S01]  /*17c0*/  FMUL R14, R23, R10.reuse ;  /* 0x0000000a170e7220 */ /* 0x080fe20000400000 */
[CC--:B------:R-:W-:Y:S01]  /*17d0*/  FMUL R23, R13.reuse, R11.reuse ;  /* 0x0000000b0d177220 */ /* 0x0c0fe20000400000 */
[-C--:B------:R-:W-:Y:S01]  /*17e0*/  FMUL R13, R13, R10.reuse ;  /* 0x0000000a0d0d7220 */ /* 0x080fe20000400000 */
[CC--:B------:R-:W-:Y:S01]  /*17f0*/  FFMA R15, R22.reuse, R10.reuse, R15 ;  /* 0x0000000a160f7223 */ /* 0x0c0fe2000000000f */
[-C--:B------:R-:W-:Y:S01]  /*1800*/  FFMA R14, R22, R11.reuse, -R14 ;  /* 0x0000000b160e7223 */ /* 0x080fe2000000080e */
[C---:B------:R-:W-:Y:S01]  /*1810*/  FFMA R23, R12.reuse, R10, R23 ;  /* 0x0000000a0c177223 */ /* 0x040fe20000000017 */
        /* <DEDUP_REMOVED lines=9> */
.L_x_22:
[----:B------:R-:W-:Y:S05]  /*18b0*/  BSYNC.RECONVERGENT B2 ;  /* 0x0000000000027941 */ /* 0x000fea0003800200 */
.L_x_21:
[----:B------:R-:W-:Y:S02]  /*18c0*/  IADD3 R16, P3, PT, R16, 0x8, RZ ;  /* 0x0000000810107810 */ /* 0x000fe40007f7e0ff */
[----:B------:R-:W-:Y:S02]  /*18d0*/  IADD3.X R19, PT, PT, RZ, R19, RZ, P2, !PT ;  /* 0x00000013ff137210 */ /* 0x000fe400017fe4ff */
[----:B------:R-:W-:Y:S02]  /*18e0*/  IADD3 R17, PT, PT, R17, 0x1, RZ ;  /* 0x0000000111117810 */ /* 0x000fe40007ffe0ff */
[----:B------:R-:W-:Y:S02]  /*18f0*/  IADD3 R22, P1, PT, R26, 0x8, RZ ;  /* 0x000000081a167810 */ /* 0x000fe40007f3e0ff */
[----:B------:R-:W-:Y:S02]  /*1900*/  IADD3 R16, P2, PT, R16, 0x8, RZ ;  /* 0x0000000810107810 */ /* 0x000fe40007f5e0ff */
[----:B------:R-:W-:-:S02]  /*1910*/  IADD3.X R21, PT, PT, RZ, R21, RZ, P3, !PT ;  /* 0x00000015ff157210 */ /* 0x000fc40001ffe4ff */
[----:B------:R-:W-:Y:S02]  /*1920*/  IADD3 R17, PT, PT, R17, 0x1, RZ ;  /* 0x0000000111117810 */ /* 0x000fe40007ffe0ff */
[----:B------:R-:W-:Y:S02]  /*1930*/  IADD3 R23, PT, PT, R25, 0x2, RZ ;  /* 0x0000000219177810 */ /* 0x000fe40007ffe0ff */
[----:B------:R-:W-:Y:S02]  /*1940*/  IADD3 R24, PT, PT, R27, 0x1, RZ ;  /* 0x000000011b187810 */ /* 0x000fe40007ffe0ff */
[----:B------:R-:W-:Y:S02]  /*1950*/  IADD3.X R19, PT, PT, RZ, R19, RZ, P1, !PT ;  /* 0x00000013ff137210 */ /* 0x000fe40000ffe4ff */
[----:B------:R-:W-:-:S07]  /*1960*/  IADD3.X R21, PT, PT, RZ, R21, RZ, P2, !PT ;  /* 0x00000015ff157210 */ /* 0x000fce00017fe4ff */
.L_x_18:
[----:B------:R-:W-:Y:S05]  /*1970*/  BSYNC.RECONVERGENT B1 ;  /* 0x0000000000017941 */ /* 0x000fea0003800200 */
.L_x_17:
[----:B------:R-:W-:Y:S01]  /*1980*/  IMAD R20, R20, 0xfb, RZ ;  /* 0x000000fb14147824 */ /* 0x000fe200078e02ff */
[----:B------:R-:W-:Y:S02]  /*1990*/  MOV R10, R22 ;  /* 0x00000016000a7202 */ /* 0x000fe40000000f00 */
[----:B------:R-:W-:Y:S02]  /*19a0*/  MOV R11, R19 ;  /* 0x00000013000b7202 */ /* 0x000fe40000000f00 */
[----:B------:R-:W-:-:S04]  /*19b0*/  VIMNMX.U32 R20, PT, PT, R20, 0x3e7bd, PT ;  /* 0x0003e7bd14147848 */ /* 0x000fc80003fe0000 */
[----:B------:R-:W-:-:S04]  /*19c0*/  IADD3 R20, PT, PT, R20, 0xfb, RZ ;  /* 0x000000fb14147810 */ /* 0x000fc80007ffe0ff */
[----:B------:R-:W-:Y:S02]  /*19d0*/  ISETP.LT.U32.OR P0, PT, R17, R20, P0 ;  /* 0x000000141100720c */ /* 0x000fe40000701470 */
[----:B------:R-:W-:-:S11]  /*19e0*/  MOV R20, R16 ;  /* 0x0000001000147202 */ /* 0x000fd60000000f00 */
[----:B------:R-:W-:Y:S05]  /*19f0*/  @!P0 BRA `(.L_x_1) ;  /* 0x0000000000a88947 */ /* 0x000fea0003800000 */
[----:B------:R-:W0:Y:S01]  /*1a00*/  LDC.64 R12, c[0x0][0x3c0] ;  /* 0x0000f000ff0c7b82 */ /* 0x000e220000000a00 */
[----:B------:R-:W1:Y:S01]  /*1a10*/  LDCU UR4, c[0x0][0x3cc] ;  /* 0x00007980ff0477ac */ /* 0x000e620008000800 */
[----:B------:R-:W2:Y:S06]  /*1a20*/  LDCU UR5, c[0x0][0x3d0] ;  /* 0x00007a00ff0577ac */ /* 0x000eac0008000800 */
[----:B------:R-:W1:Y:S01]  /*1a30*/  LDC R15, c[0x0][0x3d8] ;  /* 0x0000f600ff0f7b82 */ /* 0x000e620000000800 */
[----:B0-----:R-:W-:-:S06]  /*1a40*/  IMAD.WIDE.U32 R12, R23, 0x4, R12 ;  /* 0x00000004170c7825 */ /* 0x001fcc00078e000c */
[----:B------:R-:W1:Y:S02]  /*1a50*/  LDG.E R12, desc[UR10][R12.64] ;  /* 0x0000000a0c0c7981 */ /* 0x000e64000c1e1900 */
[----:B-1----:R-:W-:-:S04]  /*1a60*/  IMAD R15, R12, UR4, R15 ;  /* 0x000000040c0f7c24 */ /* 0x002fc8000f8e020f */
[----:B--2---:R-:W-:-:S05]  /*1a70*/  IMAD R15, R15, UR5, R18 ;  /* 0x000000050f0f7c24 */ /* 0x004fca000f8e0212 */
[----:B------:R-:W-:-:S13]  /*1a80*/  ISETP.NE.AND P0, PT, R15, R0, PT ;  /* 0x000000000f00720c */ /* 0x000fda0003f05270 */
[----:B------:R-:W-:Y:S05]  /*1a90*/  @P0 BRA `(.L_x_1) ;  /* 0x0000000000800947 */ /* 0x000fea0003800000 */
        /* <DEDUP_REMOVED lines=8> */
[----:B--2---:R-:W-:Y:S01]  /*1b20*/  FMUL R19, R13, R17 ;  /* 0x000000110d137220 */ /* 0x004fe20000400000 */
[-C--:B---3--:R-:W-:Y:S01]  /*1b30*/  FMUL R23, R17, R11.reuse ;  /* 0x0000000b11177220 */ /* 0x088fe20000400000 */
        /* <DEDUP_REMOVED lines=22> */
.L_x_1:
[----:B------:R-:W-:Y:S05]  /*1ca0*/  BSYNC.RECONVERGENT B0 ;  /* 0x0000000000007941 */ /* 0x000fea0003800200 */
.L_x_0:
[----:B------:R-:W0:Y:S01]  /*1cb0*/  S2UR UR7, SR_CgaCtaId ;  /* 0x00000000000779c3 */ /* 0x000e220000008800 */
[----:B------:R-:W1:Y:S01]  /*1cc0*/  S2R R10, SR_TID.X ;  /* 0x00000000000a7919 */ /* 0x000e620000002100 */
[----:B------:R-:W-:Y:S02]  /*1cd0*/  UMOV UR4, 0x400 ;  /* 0x0000040000047882 */ /* 0x000fe40000000000 */
[----:B------:R-:W-:Y:S02]  /*1ce0*/  UIADD3 UR5, UPT, UPT, UR4, 0x2000, URZ ;  /* 0x0000200004057890 */ /* 0x000fe4000fffe0ff */
[----:B------:R-:W-:Y:S02]  /*1cf0*/  UIADD3 UR6, UPT, UPT, UR4, 0x4000, URZ ;  /* 0x0000400004067890 */ /* 0x000fe4000fffe0ff */
[----:B0-----:R-:W-:Y:S02]  /*1d00*/  ULEA UR8, UR7, UR4, 0x18 ;  /* 0x0000000407087291 */ /* 0x001fe4000f8ec0ff */
[----:B------:R-:W-:-:S02]  /*1d10*/  UIADD3 UR4, UPT, UPT, UR4, 0x6000, URZ ;  /* 0x0000600004047890 */ /* 0x000fc4000fffe0ff */
[----:B------:R-:W-:Y:S02]  /*1d20*/  ULEA UR5, UR7, UR5, 0x18 ;  /* 0x0000000507057291 */ /* 0x000fe4000f8ec0ff */
[----:B------:R-:W-:Y:S02]  /*1d30*/  ULEA UR4, UR7, UR4, 0x18 ;  /* 0x0000000407047291 */ /* 0x000fe4000f8ec0ff */
[----:B------:R-:W-:Y:S01]  /*1d40*/  ULEA UR6, UR7, UR6, 0x18 ;  /* 0x0000000607067291 */ /* 0x000fe2000f8ec0ff */
[C---:B-1----:R-:W-:Y:S02]  /*1d50*/  LEA R11, R10.reuse, UR8, 0x3 ;  /* 0x000000080a0b7c11 */ /* 0x042fe4000f8e18ff */
[C---:B------:R-:W-:Y:S02]  /*1d60*/  LEA R12, R10.reuse, UR5, 0x3 ;  /* 0x000000050a0c7c11 */ /* 0x040fe4000f8e18ff */
[C---:B------:R-:W-:Y:S01]  /*1d70*/  LEA R14, R10.reuse, UR4, 0x3 ;  /* 0x000000040a0e7c11 */ /* 0x040fe2000f8e18ff */
[----:B------:R0:W-:Y:S01]  /*1d80*/  STS.64 [R11], R2 ;  /* 0x000000020b007388 */ /* 0x0001e20000000a00 */
[----:B------:R-:W-:-:S02]  /*1d90*/  LEA R13, R10, UR6, 0x3 ;  /* 0x000000060a0d7c11 */ /* 0x000fc4000f8e18ff */
[----:B------:R-:W1:Y:S01]  /*1da0*/  LDCU UR4, c[0x0][0x360] ;  /* 0x00006c00ff0477ac */ /* 0x000e620008000800 */
[----:B------:R0:W-:Y:S04]  /*1db0*/  STS.64 [R12], R8 ;  /* 0x000000080c007388 */ /* 0x0001e80000000a00 */
[----:B------:R0:W-:Y:S04]  /*1dc0*/  STS.64 [R13], R4 ;  /* 0x000000040d007388 */ /* 0x0001e80000000a00 */
[----:B------:R0:W-:Y:S01]  /*1dd0*/  STS.64 [R14], R6 ;  /* 0x000000060e007388 */ /* 0x0001e20000000a00 */
[----:B-1----:R-:W-:Y:S01]  /*1de0*/  UISETP.GE.U32.AND UP0, UPT, UR4, 0x2, UPT ;  /* 0x000000020400788c */ /* 0x002fe2000bf06070 */
[----:B------:R-:W-:Y:S08]  /*1df0*/  BAR.SYNC.DEFER_BLOCKING 0x0 ;  /* 0x0000000000007b1d */ /* 0x000ff00000010000 */
[----:B0-----:R-:W-:Y:S05]  /*1e00*/  BRA.U !UP0, `(.L_x_23) ;  /* 0x0000000108907547 */ /* 0x001fea000b800000 */
[----:B------:R-:W-:-:S07]  /*1e10*/  MOV R2, UR4 ;  /* 0x0000000400027c02 */ /* 0x000fce0008000f00 */
.L_x_26:
[----:B------:R-:W-:Y:S01]  /*1e20*/  SHF.R.U32.HI R15, RZ, 0x1, R2 ;  /* 0x00000001ff0f7819 */ /* 0x000fe20000011602 */
[----:B------:R-:W-:Y:S01]  /*1e30*/  BAR.SYNC.DEFER_BLOCKING 0x0 ;  /* 0x0000000000007b1d */ /* 0x000fe20000010000 */
[----:B------:R-:W-:Y:S02]  /*1e40*/  ISETP.GT.U32.AND P1, PT, R2, 0x3, PT ;  /* 0x000000030200780c */ /* 0x000fe40003f24070 */
[----:B------:R-:W-:-:S03]  /*1e50*/  IADD3 R3, PT, PT, R15, R10, RZ ;  /* 0x0000000a0f037210 */ /* 0x000fc60007ffe0ff */
[----:B------:R-:W-:Y:S01]  /*1e60*/  BSSY.RECONVERGENT B0, `(.L_x_24) ;  /* 0x000001c000007945 */ /* 0x000fe20003800200 */
[----:B------:R-:W-:-:S04]  /*1e70*/  ISETP.GT.U32.AND P0, PT, R3, 0x3ff, PT ;  /* 0x000003ff0300780c */ /* 0x000fc80003f04070 */
[----:B------:R-:W-:-:S13]  /*1e80*/  ISETP.GE.U32.OR P0, PT, R10, R15, P0 ;  /* 0x0000000f0a00720c */ /* 0x000fda0000706470 */
[----:B0-----:R-:W-:Y:S05]  /*1e90*/  @P0 BRA `(.L_x_25) ;  /* 0x0000000000600947 */ /* 0x001fea0003800000 */
[----:B------:R-:W-:Y:S01]  /*1ea0*/  LEA R2, R15, R11, 0x3 ;  /* 0x0000000b0f027211 */ /* 0x000fe200078e18ff */
[----:B------:R-:W-:Y:S05]  /*1eb0*/  LDS.64 R4, [R11] ;  /* 0x000000000b047984 */ /* 0x000fea0000000a00 */
[----:B------:R-:W0:Y:S02]  /*1ec0*/  LDS.64 R2, [R2] ;  /* 0x0000000002027984 */ /* 0x000e240000000a00 */
[----:B0-----:R-:W-:Y:S01]  /*1ed0*/  FADD R4, R2, R4 ;  /* 0x0000000402047221 */ /* 0x001fe20000000000 */
[----:B------:R-:W-:Y:S01]  /*1ee0*/  FADD R5, R3, R5 ;  /* 0x0000000503057221 */ /* 0x000fe20000000000 */
[----:B------:R-:W-:-:S02]  /*1ef0*/  LEA R3, R15, R12, 0x3 ;  /* 0x0000000c0f037211 */ /* 0x000fc400078e18ff */
[----:B------:R-:W-:Y:S02]  /*1f00*/  LEA R2, R15, R14, 0x3 ;  /* 0x0000000e0f027211 */ /* 0x000fe400078e18ff */
[----:B------:R-:W-:Y:S04]  /*1f10*/  STS.64 [R11], R4 ;  /* 0x000000040b007388 */ /* 0x000fe80000000a00 */
[----:B------:R-:W-:Y:S04]  /*1f20*/  LDS.64 R6, [R3] ;  /* 0x0000000003067984 */ /* 0x000fe80000000a00 */
[----:B------:R-:W0:Y:S02]  /*1f30*/  LDS.64 R8, [R12] ;  /* 0x000000000c087984 */ /* 0x000e240000000a00 */
[----:B0-----:R-:W-:Y:S01]  /*1f40*/  FADD R6, R6, R8 ;  /* 0x0000000806067221 */ /* 0x001fe20000000000 */
[----:B------:R-:W-:Y:S01]  /*1f50*/  FADD R7, R7, R9 ;  /* 0x0000000907077221 */ /* 0x000fe20000000000 */
[----:B------:R-:W-:-:S04]  /*1f60*/  LEA R8, R15, R13, 0x3 ;  /* 0x0000000d0f087211 */ /* 0x000fc800078e18ff */
[----:B------:R-:W-:Y:S04]  /*1f70*/  STS.64 [R12], R6 ;  /* 0x000000060c007388 */ /* 0x000fe80000000a00 */
[----:B------:R-:W-:Y:S04]  /*1f80*/  LDS.64 R8, [R8] ;  /* 0x0000000008087984 */ /* 0x000fe80000000a00 */
[----:B------:R-:W0:Y:S02]  /*1f90*/  LDS.64 R16, [R13] ;  /* 0x000000000d107984 */ /* 0x000e240000000a00 */
[----:B0-----:R-:W-:Y:S01]  /*1fa0*/  FADD R16, R8, R16 ;  /* 0x0000001008107221 */ /* 0x001fe20000000000 */
[----:B------:R-:W-:-:S05]  /*1fb0*/  FADD R17, R9, R17 ;  /* 0x0000001109117221 */ /* 0x000fca0000000000 */
[----:B------:R-:W-:Y:S04]  /*1fc0*/  STS.64 [R13], R16 ;  /* 0x000000100d007388 */ /* 0x000fe80000000a00 */
[----:B------:R-:W-:Y:S04]  /*1fd0*/  LDS.64 R2, [R2] ;  /* 0x0000000002027984 */ /* 0x000fe80000000a00 */
[----:B------:R-:W0:Y:S02]  /*1fe0*/  LDS.64 R4, [R14] ;  /* 0x000000000e047984 */ /* 0x000e240000000a00 */
[----:B0-----:R-:W-:Y:S01]  /*1ff0*/  FADD R4, R2, R4 ;  /* 0x0000000402047221 */ /* 0x001fe20000000000 */
[----:B------:R-:W-:-:S05]  /*2000*/  FADD R5, R3, R5 ;  /* 0x0000000503057221 */ /* 0x000fca0000000000 */
[----:B------:R0:W-:Y:S02]  /*2010*/  STS.64 [R14], R4 ;  /* 0x000000040e007388 */ /* 0x0001e40000000a00 */
.L_x_25:
[----:B------:R-:W-:Y:S05]  /*2020*/  BSYNC.RECONVERGENT B0 ;  /* 0x0000000000007941 */ /* 0x000fea0003800200 */
.L_x_24:
[----:B------:R-:W-:Y:S01]  /*2030*/  MOV R2, R15 ;  /* 0x0000000f00027202 */ /* 0x000fe20000000f00 */
[----:B------:R-:W-:Y:S06]  /*2040*/  @P1 BRA `(.L_x_26) ;  /* 0xfffffffc00741947 */ /* 0x000fec000383ffff */
.L_x_23:
[----:B------:R-:W-:Y:S01]  /*2050*/  BAR.SYNC.DEFER_BLOCKING 0x0 ;  /* 0x0000000000007b1d */ /* 0x000fe20000010000 */
[----:B------:R-:W-:-:S13]  /*2060*/  ISETP.NE.AND P0, PT, R10, RZ, PT ;  /* 0x000000ff0a00720c */ /* 0x000fda0003f05270 */
[----:B------:R-:W-:Y:S05]  /*2070*/  @P0 EXIT ;  /* 0x000000000000094d */ /* 0x000fea0003800000 */
[----:B------:R-:W1:Y:S01]  /*2080*/  S2UR UR5, SR_CgaCtaId ;  /* 0x00000000000579c3 */ /* 0x000e620000008800 */
[----:B------:R-:W-:-:S07]  /*2090*/  UMOV UR4, 0x400 ;  /* 0x0000040000047882 */ /* 0x000fce0000000000 */
[----:B------:R-:W2:Y:S08]  /*20a0*/  LDC.64 R2, c[0x0][0x3a0] ;  /* 0x0000e800ff027b82 */ /* 0x000eb00000000a00 */
[----:B0-----:R-:W0:Y:S01]  /*20b0*/  LDC.64 R4, c[0x0][0x3a8] ;  /* 0x0000ea00ff047b82 */ /* 0x001e220000000a00 */
[----:B-1----:R-:W-:-:S07]  /*20c0*/  ULEA UR4, UR5, UR4, 0x18 ;  /* 0x0000000405047291 */ /* 0x002fce000f8ec0ff */
[----:B------:R-:W1:Y:S01]  /*20d0*/  LDC.64 R6, c[0x0][0x3b0] ;  /* 0x0000ec00ff067b82 */ /* 0x000e620000000a00 */
[C---:B--2---:R-:W-:Y:S01]  /*20e0*/  IMAD.WIDE.U32 R2, R0.reuse, 0x8, R2 ;  /* 0x0000000800027825 */ /* 0x044fe200078e0002 */
[----:B------:R-:W2:Y:S06]  /*20f0*/  LDS.64 R10, [UR4] ;  /* 0x00000004ff0a7984 */ /* 0x000eac0008000a00 */
[----:B------:R-:W3:Y:S01]  /*2100*/  LDC.64 R8, c[0x0][0x3b8] ;  /* 0x0000ee00ff087b82 */ /* 0x000ee20000000a00 */
[----:B------:R-:W4:Y:S01]  /*2110*/  LDS.64 R12, [UR4+0x2000] ;  /* 0x00200004ff0c7984 */ /* 0x000f220008000a00 */
[----:B0-----:R-:W-:-:S03]  /*2120*/  IMAD.WIDE.U32 R4, R0, 0x8, R4 ;  /* 0x0000000800047825 */ /* 0x001fc600078e0004 */
[----:B------:R-:W0:Y:S04]  /*2130*/  LDS.64 R14, [UR4+0x4000] ;  /* 0x00400004ff0e7984 */ /* 0x000e280008000a00 */
[----:B------:R-:W5:Y:S01]  /*2140*/  LDS.64 R16, [UR4+0x6000] ;  /* 0x00600004ff107984 */ /* 0x000f620008000a00 */
[----:B-1----:R-:W-:-:S04]  /*2150*/  IMAD.WIDE.U32 R6, R0, 0x8, R6 ;  /* 0x0000000800067825 */ /* 0x002fc800078e0006 */
[----:B---3--:R-:W-:Y:S01]  /*2160*/  IMAD.WIDE.U32 R8, R0, 0x8, R8 ;  /* 0x0000000800087825 */ /* 0x008fe200078e0008 */
[----:B--2---:R-:W-:Y:S04]  /*2170*/  STG.E.64 desc[UR10][R2.64], R10 ;  /* 0x0000000a02007986 */ /* 0x004fe8000c101b0a */
[----:B----4-:R-:W-:Y:S04]  /*2180*/  STG.E.64 desc[UR10][R4.64], R12 ;  /* 0x0000000c04007986 */ /* 0x010fe8000c101b0a */
[----:B0-----:R-:W-:Y:S04]  /*2190*/  STG.E.64 desc[UR10][R6.64], R14 ;  /* 0x0000000e06007986 */ /* 0x001fe8000c101b0a */
[----:B-----5:R-:W-:Y:S01]  /*21a0*/  STG.E.64 desc[UR10][R8.64], R16 ;  /* 0x0000001008007986 */ /* 0x020fe2000c101b0a */
[----:B------:R-:W-:Y:S05]  /*21b0*/  EXIT ;  /* 0x000000000000794d */ /* 0x000fea0003800000 */
.L_x_27:
[----:B------:R-:W-:-:S00]  /*21c0*/  BRA `(.L_x_27) ;  /* 0xfffffffc00fc7947 */ /* 0x000fc0000383ffff */
[----:B------:R-:W-:-:S00]  /*21d0*/  NOP ;  /* 0x0000000000007918 */ /* 0x000fc00000000000 */
        /* <DEDUP_REMOVED lines=10> */
.L_x_39:


//--------------------- .text._Z27cyclid_corr_accum_nlag_fastP6float2S0_mmS0_iPjiiiib --------------------------
	.section	.text._Z27cyclid_corr_accum_nlag_fastP6float2S0_mmS0_iPjiiiib,"ax",@progbits
	.align	128
        .global         _Z27cyclid_corr_accum_nlag_fastP6float2S0_mmS0_iPjiiiib
        .type           _Z27cyclid_corr_accum_nlag_fastP6float2S0_mmS0_iPjiiiib,@function
        .size           _Z27cyclid_corr_accum_nlag_fastP6float2S0_mmS0_iPjiiiib,(.L_x_40 - _Z27cyclid_corr_accum_nlag_fastP6float2S0_mmS0_iPjiiiib)
        .other          _Z27cyclid_corr_accum_nlag_fastP6float2S0_mmS0_iPjiiiib,@"STO_CUDA_ENTRY STV_DEFAULT"
_Z27cyclid_corr_accum_nlag_fastP6float2S0_mmS0_iPjiiiib:
.text._Z27cyclid_corr_accum_nlag_fastP6float2S0_mmS0_iPjiiiib:
[----:B------:R-:W-:Y:S01]  /*0000*/  LDC R1, c[0x0][0x37c] ;  /* 0x0000df00ff017b82 */ /* 0x000fe20000000800 */
[----:B------:R-:W0:Y:S01]  /*0010*/  S2R R0, SR_CTAID.X ;  /* 0x0000000000007919 */ /* 0x000e220000002500 */
[----:B------:R-:W1:Y:S01]  /*0020*/  S2R R2, SR_TID.X ;  /* 0x0000000000027919 */ /* 0x000e620000002100 */
[----:B0-----:R-:W-:-:S13]  /*0030*/  ISETP.GT.U32.AND P0, PT, R0, 0x40ff, PT ;  /* 0x000040ff0000780c */ /* 0x001fda0003f04070 */
[----:B-1----:R-:W-:Y:S05]  /*0040*/  @P0 EXIT ;  /* 0x000000000000094d */ /* 0x002fea0003800000 */
[----:B------:R-:W0:Y:S01]  /*0050*/  LDC R5, c[0x0][0x3a8] ;  /* 0x0000ea00ff057b82 */ /* 0x000e220000000800 */
[C---:B------:R-:W-:Y:S01]  /*0060*/  IMAD R3, R2.reuse, 0xfb, RZ ;  /* 0x000000fb02037824 */ /* 0x040fe200078e02ff */
[----:B------:R-:W-:Y:S01]  /*0070*/  ISETP.GE.U32.AND P0, PT, R2, 0x3fd, PT ;  /* 0x000003fd0200780c */ /* 0x000fe20003f06070 */
[----:B------:R-:W1:Y:S01]  /*0080*/  LDCU.64 UR8, c[0x0][0x358] ;  /* 0x00006b00ff0877ac */ /* 0x000e620008000a00 */
[----:B------:R-:W-:Y:S01]  /*0090*/  BSSY.RECONVERGENT B0, `(.L_x_28) ;  /* 0x00000aa000007945 */ /* 0x000fe20003800200 */
[----:B------:R-:W-:Y:S02]  /*00a0*/  CS2R R10, SRZ ;  /* 0x00000000000a7805 */ /* 0x000fe4000001ff00 */
[C---:B------:R-:W-:Y:S01]  /*00b0*/  SEL R4, R3.reuse, RZ, !P0 ;  /* 0x000000ff03047207 */ /* 0x040fe20004000000 */
[----:B------:R-:W2:Y:S01]  /*00c0*/  LDCU UR10, c[0x0][0x3a8] ;  /* 0x00007500ff0a77ac */ /* 0x000ea20008000800 */
[----:B------:R-:W-:Y:S02]  /*00d0*/  VIMNMX.U32 R20, PT, PT, R3, 0x3e7bd, PT ;  /* 0x0003e7bd03147848 */ /* 0x000fe40003fe0000 */
[----:B------:R-:W-:-:S02]  /*00e0*/  MOV R3, R4 ;  /* 0x0000000400037202 */ /* 0x000fc40000000f00 */
[----:B------:R-:W-:-:S04]  /*00f0*/  IADD3 R20, PT, PT, R20, 0xfb, RZ ;  /* 0x000000fb14147810 */ /* 0x000fc80007ffe0ff */
[----:B------:R-:W-:-:S04]  /*0100*/  ISETP.GT.U32.AND P0, PT, R20, R3, PT ;  /* 0x000000031400720c */ /* 0x000fc80003f04070 */
[----:B------:R-:W-:-:S04]  /*0110*/  ISETP.GT.U32.OR P0, PT, R2, 0x3fc, !P0 ;  /* 0x000003fc0200780c */ /* 0x000fc80004704470 */
[----:B0-----:R-:W-:-:S13]  /*0120*/  ISETP.LT.OR P0, PT, R5, 0x1, P0 ;  /* 0x000000010500780c */ /* 0x001fda0000701670 */
[----:B-12---:R-:W-:Y:S05]  /*0130*/  @P0 BRA `(.L_x_29) ;  /* 0x00000008007c0947 */ /* 0x006fea0003800000 */
[C---:B------:R-:W-:Y:S02]  /*0140*/  LOP3.LUT R4, R5.reuse, 0x3, RZ, 0xc0, !PT ;  /* 0x0000000305047812 */ /* 0x040fe400078ec0ff */
[----:B------:R-:W-:Y:S02]  /*0150*/  CS2R R10, SRZ ;  /* 0x00000000000a7805 */ /* 0x000fe4000001ff00 */
[----:B------:R-:W-:Y:S02]  /*0160*/  LOP3.LUT R5, R5, 0x7ffffffc, RZ, 0xc0, !PT ;  /* 0x7ffffffc05057812 */ /* 0x000fe400078ec0ff */
[----:B------:R-:W-:Y:S02]  /*0170*/  IADD3 R6, PT, PT, R0, -0x3, RZ ;  /* 0xfffffffd00067810 */ /* 0x000fe40007ffe0ff */
[----:B------:R-:W-:-:S07]  /*0180*/  IADD3 R7, PT, PT, -R5, RZ, RZ ;  /* 0x000000ff05077210 */ /* 0x000fce0007ffe1ff */
.L_x_35:
[----:B------:R-:W0:Y:S01]  /*0190*/  LDCU UR4, c[0x0][0x3a8] ;  /* 0x00007500ff0477ac */ /* 0x000e220008000800 */
[----:B------:R-:W1:Y:S01]  /*01a0*/  LDC.64 R24, c[0x0][0x388] ;  /* 0x0000e200ff187b82 */ /* 0x000e620000000a00 */
[----:B------:R-:W-:Y:S02]  /*01b0*/  HFMA2 R26, -RZ, RZ, 0, 0 ;  /* 0x00000000ff1a7431 */ /* 0x000fe400000001ff */
[----:B------:R-:W-:Y:S01]  /*01c0*/  IMAD.SHL.U32 R9, R3, 0x2, RZ ;  /* 0x0000000203097824 */ /* 0x000fe200078e00ff */
[----:B0-----:R-:W-:-:S04]  /*01d0*/  MOV R8, UR4 ;  /* 0x0000000400087c02 */ /* 0x001fc80008000f00 */
[----:B------:R-:W-:Y:S01]  /*01e0*/  ISETP.GE.U32.AND P0, PT, R8, 0x4, PT ;  /* 0x000000040800780c */ /* 0x000fe20003f06070 */
[----:B-1----:R-:W-:-:S12]  /*01f0*/  IMAD.WIDE.U32 R24, R3, 0x8, R24 ;  /* 0x0000000803187825 */ /* 0x002fd800078e0018 */
[----:B------:R-:W-:Y:S05]  /*0200*/  @!P0 BRA `(.L_x_30) ;  /* 0x0000000400208947 */ /* 0x000fea0003800000 */
[----:B------:R-:W0:Y:S01]  /*0210*/  LDCU.64 UR4, c[0x0][0x3b0] ;  /* 0x00007600ff0477ac */ /* 0x000e220008000a00 */
[----:B------:R-:W-:Y:S02]  /*0220*/  SHF.L.U32 R8, R3, 0x3, RZ ;  /* 0x0000000303087819 */ /* 0x000fe400000006ff */
[----:B------:R-:W-:Y:S01]  /*0230*/  SHF.R.U32.HI R29, RZ, 0x1d, R3 ;  /* 0x0000001dff1d7819 */ /* 0x000fe20000011603 */
[----:B------:R-:W1:Y:S01]  /*0240*/  LDCU.64 UR6, c[0x0][0x380] ;  /* 0x00007000ff0677ac */ /* 0x000e620008000a00 */
[----:B------:R-:W-:Y:S02]  /*0250*/  MOV R22, R6 ;  /* 0x0000000600167202 */ /* 0x000fe40000000f00 */
[----:B------:R-:W-:Y:S02]  /*0260*/  MOV R21, R7 ;  /* 0x0000000700157202 */ /* 0x000fe40000000f00 */
[C---:B0-----:R-:W-:Y:S02]  /*0270*/  IADD3 R26, P0, PT, R8.reuse, UR4, RZ ;  /* 0x00000004081a7c10 */ /* 0x041fe4000ff1e0ff */
[----:B-1----:R-:W-:-:S02]  /*0280*/  IADD3 R8, P2, PT, R8, UR6, RZ ;  /* 0x0000000608087c10 */ /* 0x002fc4000ff5e0ff */
[----:B------:R-:W-:Y:S02]  /*0290*/  IADD3 R26, P1, PT, R26, 0x8, RZ ;  /* 0x000000081a1a7810 */ /* 0x000fe40007f3e0ff */
[----:B------:R-:W-:Y:S02]  /*02a0*/  IADD3 R28, P3, PT, R8, 0x10, RZ ;  /* 0x00000010081c7810 */ /* 0x000fe40007f7e0ff */
[--C-:B------:R-:W-:Y:S02]  /*02b0*/  IADD3.X R27, PT, PT, RZ, UR5, R29.reuse, P1, P0 ;  /* 0x00000005ff1b7c10 */ /* 0x100fe40008fe041d */
[----:B------:R-:W-:-:S09]  /*02c0*/  IADD3.X R29, PT, PT, RZ, UR7, R29, P3, P2 ;  /* 0x00000007ff1d7c10 */ /* 0x000fd20009fe441d */
.L_x_31:
[----:B------:R-:W2:Y:S01]  /*02d0*/  LDG.E R15, desc[UR8][R26.64+-0x8] ;  /* 0xfffff8081a0f7981 */ /* 0x000ea2000c1e1900 */
[----:B------:R-:W2:Y:S03]  /*02e0*/  LDC.64 R12, c[0x0][0x3b8] ;  /* 0x0000ee00ff0c7b82 */ /* 0x000ea60000000a00 */
[----:B------:R-:W3:Y:S04]  /*02f0*/  LDG.E R18, desc[UR8][R26.64+-0x4] ;  /* 0xfffffc081a127981 */ /* 0x000ee8000c1e1900 */
[----:B------:R-:W4:Y:S04]  /*0300*/  LDG.E R14, desc[UR8][R26.64+0x4] ;  /* 0x000004081a0e7981 */ /* 0x000f28000c1e1900 */
[----:B------:R-:W5:Y:S01]  /*0310*/  LDG.E R16, desc[UR8][R26.64] ;  /* 0x000000081a107981 */ /* 0x000f62000c1e1900 */
[----:B------:R-:W-:-:S02]  /*0320*/  IMAD.U32 R8, RZ, RZ, UR10 ;  /* 0x0000000aff087e24 */ /* 0x000fc4000f8e00ff */
[----:B--2---:R-:W-:-:S03]  /*0330*/  IMAD R17, R15, R13, R12 ;  /* 0x0000000d0f117224 */ /* 0x004fc600078e020c */
[----:B------:R-:W-:Y:S01]  /*0340*/  IADD3 R15, PT, PT, -R8, RZ, RZ ;  /* 0x000000ff080f7210 */ /* 0x000fe20007ffe1ff */
[----:B---3--:R-:W-:-:S04]  /*0350*/  IMAD R18, R18, R13, R12 ;  /* 0x0000000d12127224 */ /* 0x008fc800078e020c */
[-CC-:B------:R-:W-:Y:S02]  /*0360*/  IMAD R17, R17, R15.reuse, R22.reuse ;  /* 0x0000000f11117224 */ /* 0x180fe400078e0216 */
[----:B------:R-:W-:-:S03]  /*0370*/  IMAD R18, R18, R15, R22 ;  /* 0x0000000f12127224 */ /* 0x000fc600078e0216 */
[----:B------:R-:W-:Y:S01]  /*0380*/  ISETP.NE.AND P1, PT, R17, -0x3, PT ;  /* 0xfffffffd1100780c */ /* 0x000fe20003f25270 */
[-CC-:B----4-:R-:W-:Y:S01]  /*0390*/  IMAD R14, R14, R13.reuse, R12.reuse ;  /* 0x0000000d0e0e7224 */ /* 0x190fe200078e020c */
[----:B------:R-:W-:Y:S01]  /*03a0*/  ISETP.NE.AND P2, PT, R18, -0x2, PT ;  /* 0xfffffffe1200780c */ /* 0x000fe20003f45270 */
[----:B-----5:R-:W-:Y:S02]  /*03b0*/  IMAD R16, R16, R13, R12 ;  /* 0x0000000d10107224 */ /* 0x020fe400078e020c */
[-CC-:B------:R-:W-:Y:S02]  /*03c0*/  IMAD R17, R14, R15.reuse, R22.reuse ;  /* 0x0000000f0e117224 */ /* 0x180fe400078e0216 */
[----:B------:R-:W-:-:S06]  /*03d0*/  IMAD R16, R16, R15, R22 ;  /* 0x0000000f10107224 */ /* 0x000fcc00078e0216 */
[----:B------:R-:W2:Y:S04]  /*03e0*/  @!P1 LDG.E.64 R12, desc[UR8][R24.64] ;  /* 0x00000008180c9981 */ /* 0x000ea8000c1e1b00 */
[----:B------:R-:W2:Y:S01]  /*03f0*/  @!P1 LDG.E.64 R14, desc[UR8][R28.64+-0x10] ;  /* 0xfffff0081c0e9981 */ /* 0x000ea2000c1e1b00 */
[----:B------:R-:W-:Y:S02]  /*0400*/  ISETP.NE.AND P3, PT, R16, -0x1, PT ;  /* 0xffffffff1000780c */ /* 0x000fe40003f65270 */
[----:B------:R-:W-:Y:S01]  /*0410*/  ISETP.NE.AND P0, PT, R17, RZ, PT ;  /* 0x000000ff1100720c */ /* 0x000fe20003f05270 */
[----:B------:R-:W3:Y:S04]  /*0420*/  @!P2 LDG.E.64 R18, desc[UR8][R28.64+-0x8] ;  /* 0xfffff8081c12a981 */ /* 0x000ee8000c1e1b00 */
[----:B------:R-:W3:Y:S01]  /*0430*/  @!P2 LDG.E.64 R16, desc[UR8][R24.64] ;  /* 0x000000081810a981 */ /* 0x000ee2000c1e1b00 */
[C---:B--2---:R-:W-:Y:S01]  /*0440*/  @!P1 FMUL R23, R13.reuse, R15 ;  /* 0x0000000f0d179220 */ /* 0x044fe20000400000 */
[----:B------:R-:W-:-:S03]  /*0450*/  @!P1 FMUL R13, R13, R14 ;  /* 0x0000000e0d0d9220 */ /* 0x000fc60000400000 */
[C---:B------:R-:W-:Y:S01]  /*0460*/  @!P1 FFMA R23, R12.reuse, R14, R23 ;  /* 0x0000000e0c179223 */ /* 0x040fe20000000017 */
[----:B------:R-:W-:Y:S01]  /*0470*/  @!P1 FFMA R12, R12, R15, -R13 ;  /* 0x0000000f0c0c9223 */ /* 0x000fe2000000080d */
[CC--:B---3--:R-:W-:Y:S01]  /*0480*/  @!P2 FMUL R13, R17.reuse, R19.reuse ;  /* 0x00000013110da220 */ /* 0x0c8fe20000400000 */
[-C--:B------:R-:W-:Y:S02]  /*0490*/  @!P2 FMUL R14, R17, R18.reuse ;  /* 0x00000012110ea220 */ /* 0x080fe40000400000 */
[----:B------:R-:W-:Y:S01]  /*04a0*/  @!P1 FADD R11, R11, -R12 ;  /* 0x8000000c0b0b9221 */ /* 0x000fe20000000000 */
[C---:B------:R-:W-:Y:S01]  /*04b0*/  @!P2 FFMA R17, R16.reuse, R18, R13 ;  /* 0x000000121011a223 */ /* 0x040fe2000000000d */
[----:B------:R-:W-:Y:S01]  /*04c0*/  @!P2 FFMA R16, R16, R19, -R14 ;  /* 0x000000131010a223 */ /* 0x000fe2000000080e */
[----:B------:R-:W2:Y:S04]  /*04d0*/  @!P3 LDG.E.64 R12, desc[UR8][R24.64] ;  /* 0x00000008180cb981 */ /* 0x000ea8000c1e1b00 */
[----:B------:R-:W2:Y:S01]  /*04e0*/  @!P3 LDG.E.64 R14, desc[UR8][R28.64] ;  /* 0x000000081c0eb981 */ /* 0x000ea2000c1e1b00 */
[----:B------:R-:W-:Y:S01]  /*04f0*/  @!P1 FADD R10, R10, R23 ;  /* 0x000000170a0a9221 */ /* 0x000fe20000000000 */
[----:B------:R-:W-:-:S02]  /*0500*/  @!P2 FADD R11, R11, -R16 ;  /* 0x800000100b0ba221 */ /* 0x000fc40000000000 */
[----:B------:R0:W3:Y:S01]  /*0510*/  @!P0 LDG.E.64 R18, desc[UR8][R28.64+0x8] ;  /* 0x000008081c128981 */ /* 0x0000e2000c1e1b00 */
[----:B------:R-:W-:-:S03]  /*0520*/  @!P2 FADD R10, R10, R17 ;  /* 0x000000110a0aa221 */ /* 0x000fc60000000000 */
[----:B------:R-:W3:Y:S01]  /*0530*/  @!P0 LDG.E.64 R16, desc[UR8][R24.64] ;  /* 0x0000000818108981 */ /* 0x000ee2000c1e1b00 */
[----:B------:R-:W-:Y:S02]  /*0540*/  IADD3 R21, PT, PT, R21, 0x4, RZ ;  /* 0x0000000415157810 */ /* 0x000fe40007ffe0ff */
[----:B------:R-:W-:Y:S02]  /*0550*/  IADD3 R26, P1, PT, R26, 0x10, RZ ;  /* 0x000000101a1a7810 */ /* 0x000fe40007f3e0ff */
[----:B0-----:R-:W-:Y:S01]  /*0560*/  IADD3 R28, P2, PT, R28, 0x20, RZ ;  /* 0x000000201c1c7810 */ /* 0x001fe20007f5e0ff */
[----:B------:R-:W-:Y:S01]  /*0570*/  VIADD R22, R22, 0xfffffffc ;  /* 0xfffffffc16167836 */ /* 0x000fe20000000000 */
[----:B------:R-:W-:Y:S02]  /*0580*/  IADD3.X R27, PT, PT, RZ, R27, RZ, P1, !PT ;  /* 0x0000001bff1b7210 */ /* 0x000fe40000ffe4ff */
[----:B------:R-:W-:Y:S01]  /*0590*/  IADD3.X R29, PT, PT, RZ, R29, RZ, P2, !PT ;  /* 0x0000001dff1d7210 */ /* 0x000fe200017fe4ff */
[C---:B--2---:R-:W-:Y:S01]  /*05a0*/  @!P3 FMUL R23, R13.reuse, R15 ;  /* 0x0000000f0d17b220 */ /* 0x044fe20000400000 */
[----:B------:R-:W-:-:S03]  /*05b0*/  @!P3 FMUL R13, R13, R14 ;  /* 0x0000000e0d0db220 */ /* 0x000fc60000400000 */
[C---:B------:R-:W-:Y:S01]  /*05c0*/  @!P3 FFMA R23, R12.reuse, R14, R23 ;  /* 0x0000000e0c17b223 */ /* 0x040fe20000000017 */
[----:B------:R-:W-:-:S03]  /*05d0*/  @!P3 FFMA R12, R12, R15, -R13 ;  /* 0x0000000f0c0cb223 */ /* 0x000fc6000000080d */
[----:B------:R-:W-:Y:S01]  /*05e0*/  @!P3 FADD R10, R10, R23 ;  /* 0x000000170a0ab221 */ /* 0x000fe20000000000 */
[----:B------:R-:W-:Y:S01]  /*05f0*/  @!P3 FADD R11, R11, -R12 ;  /* 0x8000000c0b0bb221 */ /* 0x000fe20000000000 */
[----:B------:R-:W-:Y:S01]  /*0600*/  ISETP.NE.AND P3, PT, R21, RZ, PT ;  /* 0x000000ff1500720c */ /* 0x000fe20003f65270 */
[C---:B---3--:R-:W-:Y:S01]  /*0610*/  @!P0 FMUL R13, R17.reuse, R19 ;  /* 0x00000013110d8220 */ /* 0x048fe20000400000 */
[----:B------:R-:W-:-:S03]  /*0620*/  @!P0 FMUL R14, R17, R18 ;  /* 0x00000012110e8220 */ /* 0x000fc60000400000 */
[C---:B------:R-:W-:Y:S01]  /*0630*/  @!P0 FFMA R13, R16.reuse, R18, R13 ;  /* 0x00000012100d8223 */ /* 0x040fe2000000000d */
[----:B------:R-:W-:-:S03]  /*0640*/  @!P0 FFMA R14, R16, R19, -R14 ;  /* 0x00000013100e8223 */ /* 0x000fc6000000080e */
[----:B------:R-:W-:Y:S01]  /*0650*/  @!P0 FADD R10, R10, R13 ;  /* 0x0000000d0a0a8221 */ /* 0x000fe20000000000 */
[----:B------:R-:W-:-:S03]  /*0660*/  @!P0 FADD R11, R11, -R14 ;  /* 0x8000000e0b0b8221 */ /* 0x000fc60000000000 */
[----:B------:R-:W-:Y:S05]  /*0670*/  @P3 BRA `(.L_x_31) ;  /* 0xfffffffc00143947 */ /* 0x000fea000383ffff */
[----:B------:R-:W-:-:S07]  /*0680*/  MOV R26, R5 ;  /* 0x00000005001a7202 */ /* 0x000fce0000000f00 */
.L_x_30:
[----:B------:R-:W-:-:S13]  /*0690*/  ISETP.NE.AND P0, PT, R4, RZ, PT ;  /* 0x000000ff0400720c */ /* 0x000fda0003f05270 */
[----:B------:R-:W-:Y:S05]  /*06a0*/  @!P0 BRA `(.L_x_32) ;  /* 0x0000000400148947 */ /* 0x000fea0003800000 */
[----:B------:R-:W-:Y:S02]  /*06b0*/  ISETP.NE.AND P1, PT, R4, 0x1, PT ;  /* 0x000000010400780c */ /* 0x000fe40003f25270 */
[----:B------:R-:W-:-:S11]  /*06c0*/  LOP3.LUT P0, RZ, R8, 0x1, RZ, 0xc0, !PT ;  /* 0x0000000108ff7812 */ /* 0x000fd6000780c0ff */
[----:B------:R-:W-:Y:S05]  /*06d0*/  @!P1 BRA `(.L_x_33) ;  /* 0x0000000000ac9947 */ /* 0x000fea0003800000 */
[----:B------:R-:W0:Y:S01]  /*06e0*/  LDCU.64 UR4, c[0x0][0x3b0] ;  /* 0x00007600ff0477ac */ /* 0x000e220008000a00 */
[----:B------:R-:W1:Y:S01]  /*06f0*/  LDC.64 R12, c[0x0][0x3b0] ;  /* 0x0000ec00ff0c7b82 */ /* 0x000e620000000a00 */
[CC--:B------:R-:W-:Y:S02]  /*0700*/  IADD3 R15, P1, PT, R9.reuse, R26.reuse, RZ ;  /* 0x0000001a090f7210 */ /* 0x0c0fe40007f3e0ff */
[----:B------:R-:W-:Y:S02]  /*0710*/  IADD3 R18, PT, PT, R9, R26, RZ ;  /* 0x0000001a09127210 */ /* 0x000fe40007ffe0ff */
[----:B------:R-:W-:Y:S02]  /*0720*/  IADD3.X R16, PT, PT, RZ, RZ, RZ, P1, !PT ;  /* 0x000000ffff107210 */ /* 0x000fe40000ffe4ff */
[----:B0-----:R-:W-:-:S04]  /*0730*/  LEA R14, P1, R15, UR4, 0x2 ;  /* 0x000000040f0e7c11 */ /* 0x001fc8000f8210ff */
[----:B------:R-:W-:Y:S02]  /*0740*/  LEA.HI.X R15, R15, UR5, R16, 0x2, P1 ;  /* 0x000000050f0f7c11 */ /* 0x000fe400088f1410 */
[----:B------:R-:W0:Y:S01]  /*0750*/  LDC.64 R16, c[0x0][0x3b8] ;  /* 0x0000ee00ff107b82 */ /* 0x000e220000000a00 */
[----:B-1----:R-:W-:Y:S02]  /*0760*/  IMAD.WIDE.U32 R12, R18, 0x4, R12 ;  /* 0x00000004120c7825 */ /* 0x002fe400078e000c */
[----:B------:R-:W0:Y:S04]  /*0770*/  LDG.E R14, desc[UR8][R14.64+0x4] ;  /* 0x000004080e0e7981 */ /* 0x000e28000c1e1900 */
[----:B------:R-:W2:Y:S01]  /*0780*/  LDG.E R12, desc[UR8][R12.64] ;  /* 0x000000080c0c7981 */ /* 0x000ea2000c1e1900 */
[----:B0-----:R-:W-:-:S02]  /*0790*/  IMAD R19, R14, R17, R16 ;  /* 0x000000110e137224 */ /* 0x001fc400078e0210 */
[----:B--2---:R-:W-:Y:S02]  /*07a0*/  IMAD R17, R12, R17, R16 ;  /* 0x000000110c117224 */ /* 0x004fe400078e0210 */
[-CC-:B------:R-:W-:Y:S02]  /*07b0*/  IMAD R19, R19, R8.reuse, R26.reuse ;  /* 0x0000000813137224 */ /* 0x180fe400078e021a */
[----:B------:R-:W-:-:S03]  /*07c0*/  IMAD R17, R17, R8, R26 ;  /* 0x0000000811117224 */ /* 0x000fc600078e021a */
[----:B------:R-:W-:Y:S02]  /*07d0*/  IADD3 R19, PT, PT, R19, 0x1, RZ ;  /* 0x0000000113137810 */ /* 0x000fe40007ffe0ff */
[-C--:B------:R-:W-:Y:S02]  /*07e0*/  ISETP.NE.AND P2, PT, R17, R0.reuse, PT ;  /* 0x000000001100720c */ /* 0x080fe40003f45270 */
[----:B------:R-:W-:-:S11]  /*07f0*/  ISETP.NE.AND P1, PT, R19, R0, PT ;  /* 0x000000001300720c */ /* 0x000fd60003f25270 */
[----:B------:R-:W0:Y:S01]  /*0800*/  @!P2 LDC.64 R22, c[0x0][0x380] ;  /* 0x0000e000ff16ab82 */ /* 0x000e220000000a00 */
[----:B------:R-:W-:Y:S01]  /*0810*/  @!P2 IMAD.IADD R13, R18, 0x1, -R3 ;  /* 0x00000001120da824 */ /* 0x000fe200078e0a03 */
[----:B------:R-:W-:-:S04]  /*0820*/  @!P1 IADD3 R16, P3, PT, R3, R26, RZ ;  /* 0x0000001a03109210 */ /* 0x000fc80007f7e0ff */
[----:B------:R-:W-:Y:S02]  /*0830*/  @!P1 IADD3.X R17, PT, PT, RZ, RZ, RZ, P3, !PT ;  /* 0x000000ffff119210 */ /* 0x000fe40001ffe4ff */
[----:B------:R-:W1:Y:S01]  /*0840*/  @!P1 LDC.64 R14, c[0x0][0x380] ;  /* 0x0000e000ff0e9b82 */ /* 0x000e620000000a00 */
[----:B0-----:R-:W-:Y:S02]  /*0850*/  @!P2 IMAD.WIDE.U32 R22, R13, 0x8, R22 ;  /* 0x000000080d16a825 */ /* 0x001fe400078e0016 */
[----:B------:R-:W2:Y:S01]  /*0860*/  @!P2 LDG.E.64 R12, desc[UR8][R24.64] ;  /* 0x00000008180ca981 */ /* 0x000ea2000c1e1b00 */
[----:B-1----:R-:W-:-:S04]  /*0870*/  @!P1 LEA R18, P3, R16, R14, 0x3 ;  /* 0x0000000e10129211 */ /* 0x002fc800078618ff */
[----:B------:R-:W-:Y:S02]  /*0880*/  @!P1 LEA.HI.X R19, R16, R15, R17, 0x3, P3 ;  /* 0x0000000f10139211 */ /* 0x000fe400018f1c11 */
[----:B------:R-:W2:Y:S04]  /*0890*/  @!P2 LDG.E.64 R14, desc[UR8][R22.64] ;  /* 0x00000008160ea981 */ /* 0x000ea8000c1e1b00 */
[----:B------:R-:W3:Y:S04]  /*08a0*/  @!P1 LDG.E.64 R16, desc[UR8][R24.64] ;  /* 0x0000000818109981 */ /* 0x000ee8000c1e1b00 */
[----:B------:R-:W3:Y:S01]  /*08b0*/  @!P1 LDG.E.64 R18, desc[UR8][R18.64+0x8] ;  /* 0x0000080812129981 */ /* 0x000ee2000c1e1b00 */
[----:B------:R-:W-:Y:S01]  /*08c0*/  IADD3 R26, PT, PT, R26, 0x2, RZ ;  /* 0x000000021a1a7810 */ /* 0x000fe20007ffe0ff */
[C---:B--2---:R-:W-:Y:S01]  /*08d0*/  @!P2 FMUL R21, R13.reuse, R15 ;  /* 0x0000000f0d15a220 */ /* 0x044fe20000400000 */
[----:B------:R-:W-:-:S03]  /*08e0*/  @!P2 FMUL R28, R13, R14 ;  /* 0x0000000e0d1ca220 */ /* 0x000fc60000400000 */
[C---:B------:R-:W-:Y:S01]  /*08f0*/  @!P2 FFMA R21, R12.reuse, R14, R21 ;  /* 0x0000000e0c15a223 */ /* 0x040fe20000000015 */
[----:B------:R-:W-:Y:S01]  /*0900*/  @!P2 FFMA R28, R12, R15, -R28 ;  /* 0x0000000f0c1ca223 */ /* 0x000fe2000000081c */
[CC--:B---3--:R-:W-:Y:S01]  /*0910*/  @!P1 FMUL R13, R17.reuse, R19.reuse ;  /* 0x00000013110d9220 */ /* 0x0c8fe20000400000 */
[-C--:B------:R-:W-:Y:S01]  /*0920*/  @!P1 FMUL R14, R17, R18.reuse ;  /* 0x00000012110e9220 */ /* 0x080fe20000400000 */
[----:B------:R-:W-:Y:S01]  /*0930*/  @!P2 FADD R10, R10, R21 ;  /* 0x000000150a0aa221 */ /* 0x000fe20000000000 */
[----:B------:R-:W-:Y:S01]  /*0940*/  @!P2 FADD R11, R11, -R28 ;  /* 0x8000001c0b0ba221 */ /* 0x000fe20000000000 */
[C---:B------:R-:W-:Y:S01]  /*0950*/  @!P1 FFMA R13, R16.reuse, R18, R13 ;  /* 0x00000012100d9223 */ /* 0x040fe2000000000d */
[----:B------:R-:W-:-:S03]  /*0960*/  @!P1 FFMA R14, R16, R19, -R14 ;  /* 0x00000013100e9223 */ /* 0x000fc6000000080e */
[----:B------:R-:W-:Y:S01]  /*0970*/  @!P1 FADD R10, R10, R13 ;  /* 0x0000000d0a0a9221 */ /* 0x000fe20000000000 */
[----:B------:R-:W-:-:S07]  /*0980*/  @!P1 FADD R11, R11, -R14 ;  /* 0x8000000e0b0b9221 */ /* 0x000fce0000000000 */
.L_x_33:
[----:B------:R-:W-:Y:S04]  /*0990*/  BSSY.RECONVERGENT B1, `(.L_x_32) ;  /* 0x0000016000017945 */ /* 0x000fe80003800200 */
[----:B------:R-:W-:Y:S05]  /*09a0*/  @!P0 BRA `(.L_x_34) ;  /* 0x0000000000508947 */ /* 0x000fea0003800000 */
[----:B------:R-:W0:Y:S01]  /*09b0*/  LDC.64 R12, c[0x0][0x3b0] ;  /* 0x0000ec00ff0c7b82 */ /* 0x000e220000000a00 */
[----:B------:R-:W-:-:S05]  /*09c0*/  IADD3 R16, PT, PT, R9, R26, RZ ;  /* 0x0000001a09107210 */ /* 0x000fca0007ffe0ff */
[----:B0-----:R-:W-:Y:S02]  /*09d0*/  IMAD.WIDE.U32 R14, R16, 0x4, R12 ;  /* 0x00000004100e7825 */ /* 0x001fe400078e000c */
[----:B------:R-:W0:Y:S04]  /*09e0*/  LDC.64 R12, c[0x0][0x3b8] ;  /* 0x0000ee00ff0c7b82 */ /* 0x000e280000000a00 */
[----:B------:R-:W0:Y:S02]  /*09f0*/  LDG.E R14, desc[UR8][R14.64] ;  /* 0x000000080e0e7981 */ /* 0x000e24000c1e1900 */
[----:B0-----:R-:W-:-:S04]  /*0a00*/  IMAD R13, R14, R13, R12 ;  /* 0x0000000d0e0d7224 */ /* 0x001fc800078e020c */
[----:B------:R-:W-:-:S05]  /*0a10*/  IMAD R13, R13, R8, R26 ;  /* 0x000000080d0d7224 */ /* 0x000fca00078e021a */
[----:B------:R-:W-:-:S13]  /*0a20*/  ISETP.NE.AND P0, PT, R13, R0, PT ;  /* 0x000000000d00720c */ /* 0x000fda0003f05270 */
[----:B------:R-:W-:Y:S05]  /*0a30*/  @P0 BRA `(.L_x_34) ;  /* 0x00000000002c0947 */ /* 0x000fea0003800000 */
[----:B------:R-:W0:Y:S01]  /*0a40*/  LDC.64 R8, c[0x0][0x380] ;  /* 0x0000e000ff087b82 */ /* 0x000e220000000a00 */
[----:B------:R-:W-:Y:S01]  /*0a50*/  IADD3 R13, PT, PT, R16, -R3, RZ ;  /* 0x80000003100d7210 */ /* 0x000fe20007ffe0ff */
[----:B------:R-:W2:Y:S04]  /*0a60*/  LDG.E.64 R24, desc[UR8][R24.64] ;  /* 0x0000000818187981 */ /* 0x000ea8000c1e1b00 */
[----:B0-----:R-:W-:-:S06]  /*0a70*/  IMAD.WIDE.U32 R8, R13, 0x8, R8 ;  /* 0x000000080d087825 */ /* 0x001fcc00078e0008 */
[----:B------:R-:W2:Y:S02]  /*0a80*/  LDG.E.64 R8, desc[UR8][R8.64] ;  /* 0x0000000808087981 */ /* 0x000ea4000c1e1b00 */
[C---:B--2---:R-:W-:Y:S01]  /*0a90*/  FMUL R13, R25.reuse, R9 ;  /* 0x00000009190d7220 */ /* 0x044fe20000400000 */
[----:B------:R-:W-:-:S03]  /*0aa0*/  FMUL R12, R25, R8 ;  /* 0x00000008190c7220 */ /* 0x000fc60000400000 */
[C---:B------:R-:W-:Y:S01]  /*0ab0*/  FFMA R13, R24.reuse, R8, R13 ;  /* 0x00000008180d7223 */ /* 0x040fe2000000000d */
[----:B------:R-:W-:-:S03]  /*0ac0*/  FFMA R12, R24, R9, -R12 ;  /* 0x00000009180c7223 */ /* 0x000fc6000000080c */
[----:B------:R-:W-:Y:S01]  /*0ad0*/  FADD R10, R10, R13 ;  /* 0x0000000d0a0a7221 */ /* 0x000fe20000000000 */
[----:B------:R-:W-:-:S07]  /*0ae0*/  FADD R11, R11, -R12 ;  /* 0x8000000c0b0b7221 */ /* 0x000fce0000000000 */
.L_x_34:
[----:B------:R-:W-:Y:S05]  /*0af0*/  BSYNC.RECONVERGENT B1 ;  /* 0x0000000000017941 */ /* 0x000fea0003800200 */
.L_x_32:
[----:B------:R-:W-:-:S05]  /*0b00*/  VIADD R3, R3, 0x1 ;  /* 0x0000000103037836 */ /* 0x000fca0000000000 */
[----:B------:R-:W-:-:S13]  /*0b10*/  ISETP.GT.U32.AND P0, PT, R20, R3, PT ;  /* 0x000000031400720c */ /* 0x000fda0003f04070 */
[----:B------:R-:W-:Y:S05]  /*0b20*/  @P0 BRA `(.L_x_35) ;  /* 0xfffffff400980947 */ /* 0x000fea000383ffff */
.L_x_29:
[----:B------:R-:W-:Y:S05]  /*0b30*/  BSYNC.RECONVERGENT B0 ;  /* 0x0000000000007941 */ /* 0x000fea0003800200 */
.L_x_28:
[----:B------:R-:W0:Y:S01]  /*0b40*/  S2UR UR5, SR_CgaCtaId ;  /* 0x00000000000579c3 */ /* 0x000e220000008800 */
[----:B------:R-:W-:Y:S01]  /*0b50*/  UMOV UR4, 0x400 ;  /* 0x0000040000047882 */ /* 0x000fe20000000000 */
[----:B------:R-:W1:Y:S01]  /*0b60*/  LDCU UR6, c[0x0][0x360] ;  /* 0x00006c00ff0677ac */ /* 0x000e620008000800 */
[----:B------:R-:W-:Y:S01]  /*0b70*/  ISETP.NE.AND P1, PT, R2, RZ, PT ;  /* 0x000000ff0200720c */ /* 0x000fe20003f25270 */
[----:B-1----:R-:W-:Y:S02]  /*0b80*/  UISETP.GE.U32.AND UP0, UPT, UR6, 0x2, UPT ;  /* 0x000000020600788c */ /* 0x002fe4000bf06070 */
[----:B0-----:R-:W-:-:S06]  /*0b90*/  ULEA UR4, UR5, UR4, 0x18 ;  /* 0x0000000405047291 */ /* 0x001fcc000f8ec0ff */
[----:B------:R-:W-:-:S05]  /*0ba0*/  LEA R3, R2, UR4, 0x3 ;  /* 0x0000000402037c11 */ /* 0x000fca000f8e18ff */
[----:B------:R0:W-:Y:S01]  /*0bb0*/  STS.64 [R3], R10 ;  /* 0x0000000a03007388 */ /* 0x0001e20000000a00 */
[----:B------:R-:W-:Y:S06]  /*0bc0*/  BAR.SYNC.DEFER_BLOCKING 0x0 ;  /* 0x0000000000007b1d */ /* 0x000fec0000010000 */
[----:B------:R-:W-:Y:S05]  /*0bd0*/  BRA.U !UP0, `(.L_x_36) ;  /* 0x00000001083c7547 */ /* 0x000fea000b800000 */
[----:B------:R-:W-:-:S07]  /*0be0*/  MOV R4, UR6 ;  /* 0x0000000600047c02 */ /* 0x000fce0008000f00 */
.L_x_37:
[----:B0-----:R-:W-:Y:S01]  /*0bf0*/  SHF.R.U32.HI R11, RZ, 0x1, R4 ;  /* 0x00000001ff0b7819 */ /* 0x001fe20000011604 */
[----:B------:R-:W-:Y:S03]  /*0c00*/  BAR.SYNC.DEFER_BLOCKING 0x0 ;  /* 0x0000000000007b1d */ /* 0x000fe60000010000 */
[----:B------:R-:W-:-:S04]  /*0c10*/  IADD3 R5, PT, PT, R11, R2, RZ ;  /* 0x000000020b057210 */ /* 0x000fc80007ffe0ff */
[----:B------:R-:W-:-:S04]  /*0c20*/  ISETP.GT.U32.AND P0, PT, R5, 0x3ff, PT ;  /* 0x000003ff0500780c */ /* 0x000fc80003f04070 */
[----:B------:R-:W-:-:S13]  /*0c30*/  ISETP.GE.U32.OR P0, PT, R2, R11, P0 ;  /* 0x0000000b0200720c */ /* 0x000fda0000706470 */
[----:B------:R-:W-:Y:S01]  /*0c40*/  @!P0 LEA R5, R11, R3, 0x3 ;  /* 0x000000030b058211 */ /* 0x000fe200078e18ff */
[----:B------:R-:W-:Y:S04]  /*0c50*/  @!P0 LDS.64 R8, [R3] ;  /* 0x0000000003088984 */ /* 0x000fe80000000a00 */
[----:B------:R-:W0:Y:S02]  /*0c60*/  @!P0 LDS.64 R6, [R5] ;  /* 0x0000000005068984 */ /* 0x000e240000000a00 */
[----:B0-----:R-:W-:Y:S01]  /*0c70*/  @!P0 FADD R6, R6, R8 ;  /* 0x0000000806068221 */ /* 0x001fe20000000000 */
[----:B------:R-:W-:-:S05]  /*0c80*/  @!P0 FADD R7, R7, R9 ;  /* 0x0000000907078221 */ /* 0x000fca0000000000 */
[----:B------:R1:W-:Y:S01]  /*0c90*/  @!P0 STS.64 [R3], R6 ;  /* 0x0000000603008388 */ /* 0x0003e20000000a00 */
[----:B------:R-:W-:Y:S02]  /*0ca0*/  ISETP.GT.U32.AND P0, PT, R4, 0x3, PT ;  /* 0x000000030400780c */ /* 0x000fe40003f04070 */
[----:B------:R-:W-:-:S11]  /*0cb0*/  MOV R4, R11 ;  /* 0x0000000b00047202 */ /* 0x000fd60000000f00 */
[----:B-1----:R-:W-:Y:S05]  /*0cc0*/  @P0 BRA `(.L_x_37) ;  /* 0xfffffffc00c80947 */ /* 0x002fea000383ffff */
.L_x_36:
[----:B------:R-:W-:Y:S06]  /*0cd0*/  BAR.SYNC.DEFER_BLOCKING 0x0 ;  /* 0x0000000000007b1d */ /* 0x000fec0000010000 */
[----:B------:R-:W-:Y:S05]  /*0ce0*/  @P1 EXIT ;  /* 0x000000000000194d */ /* 0x000fea0003800000 */
[----:B------:R-:W1:Y:S01]  /*0cf0*/  S2UR UR5, SR_CgaCtaId ;  /* 0x00000000000579c3 */ /* 0x000e620000008800 */
[----:B------:R-:W-:-:S07]  /*0d00*/  UMOV UR4, 0x400 ;  /* 0x0000040000047882 */ /* 0x000fce0000000000 */
[----:B0-----:R-:W0:Y:S01]  /*0d10*/  LDC.64 R2, c[0x0][0x3a0] ;  /* 0x0000e800ff027b82 */ /* 0x001e220000000a00 */
[----:B-1----:R-:W-:Y:S01]  /*0d20*/  ULEA UR4, UR5, UR4, 0x18 ;  /* 0x0000000405047291 */ /* 0x002fe2000f8ec0ff */
[----:B0-----:R-:W-:-:S08]  /*0d30*/  IMAD.WIDE.U32 R2, R0, 0x8, R2 ;  /* 0x0000000800027825 */ /* 0x001fd000078e0002 */
[----:B------:R-:W0:Y:S04]  /*0d40*/  LDS.64 R4, [UR4] ;  /* 0x00000004ff047984 */ /* 0x000e280008000a00 */
[----:B0-----:R-:W-:Y:S01]  /*0d50*/  STG.E.64 desc[UR8][R2.64], R4 ;  /* 0x0000000402007986 */ /* 0x001fe2000c101b08 */
[----:B------:R-:W-:Y:S05]  /*0d60*/  EXIT ;  /* 0x000000000000794d */ /* 0x000fea0003800000 */
.L_x_38:
        /* <DEDUP_REMOVED lines=9> */
.L_x_40:


//--------------------- .nv.shared._Z26cyclid_corr_accum_all_polsP6float2S0_mmS0_S0_S0_S0_Pjiiiiimib --------------------------
	.section	.nv.shared._Z26cyclid_corr_accum_all_polsP6float2S0_mmS0_S0_S0_S0_Pjiiiiimib,"aw",@nobits
	.sectionflags	@""
	.align	8
.nv.shared._Z26cyclid_corr_accum_all_polsP6float2S0_mmS0_S0_S0_S0_Pjiiiiimib:
	.zero		33792


//--------------------- .nv.shared.reserved.0     --------------------------
	.section	.nv.shared.reserved.0,"aw",@nobits
	.weak		__nv_reservedSMEM_offset_0_alias
	.size		__nv_reservedSMEM_offset_0_alias, 0, 64
	.other		__nv_reservedSMEM_offset_0_alias,@"STO_CUDA_RESERVED_SHARED STV_DEFAULT"
__nv_reservedSMEM_offset_0_alias:
	.zero		0
	.zero		64


//--------------------- .nv.shared._Z27cyclid_corr_accum_nlag_fastP6float2S0_mmS0_iPjiiiib --------------------------
	.section	.nv.shared._Z27cyclid_corr_accum_nlag_fastP6float2S0_mmS0_iPjiiiib,"aw",@nobits
	.sectionflags	@""
	.align	8
.nv.shared._Z27cyclid_corr_accum_nlag_fastP6float2S0_mmS0_iPjiiiib:
	.zero		9216


//--------------------- .nv.constant0._Z26cyclid_corr_accum_all_polsP6float2S0_mmS0_S0_S0_S0_Pjiiiiimib --------------------------
	.section	.nv.constant0._Z26cyclid_corr_accum_all_polsP6float2S0_mmS0_S0_S0_S0_Pjiiiiimib,"a",@progbits
	.sectionflags	@""
	.align	4
.nv.constant0._Z26cyclid_corr_accum_all_polsP6float2S0_mmS0_S0_S0_S0_Pjiiiiimib:
	.zero		1005


//--------------------- .nv.constant0._Z27cyclid_corr_accum_nlag_fastP6float2S0_mmS0_iPjiiiib --------------------------
	.section	.nv.constant0._Z27cyclid_corr_accum_nlag_fastP6float2S0_mmS0_iPjiiiib,"a",@progbits
	.sectionflags	@""
	.align	4
.nv.constant0._Z27cyclid_corr_accum_nlag_fastP6float2S0_mmS0_iPjiiiib:
	.zero		969


//--------------------- SYMBOLS --------------------------

	.type		.nv.reservedSmem.offset0,@object
	.size		.nv.reservedSmem.offset0,0x4
	.type		.nv.reservedSmem.cap,@object
	.size		.nv.reservedSmem.cap,0x4
